	.target	sm_90a

	.elftype	@"ET_EXEC"


//--------------------- .note.nv.tkinfo           --------------------------
	.section	.note.nv.tkinfo,"",@"SHT_NOTE"
	.sectionflags	@"SHF_NOTE_NV_TKINFO"
	.tkinfo
        /*0018*/ 	.word	0x00000002
        /*0030*/ 	.string	""
        /*0030*/ 	.string	"ptxas"
        /*0030*/ 	.string	"Cuda compilation tools, release 13.0, V13.0.88"
        /*0030*/ 	.string	"Build cuda_13.0.r13.0/compiler.36424714_0"
        /*0030*/ 	.string	"-arch sm_90a -m 64 "



//--------------------- .note.nv.cuinfo           --------------------------
	.section	.note.nv.cuinfo,"",@"SHT_NOTE"
	.sectionflags	@"SHF_NOTE_NV_CUINFO"
        /*0018*/ 	.short	0x0002
        /*001a*/ 	.short	0x005a
        /*001c*/ 	.short	0x0082
	.zero		2


//--------------------- .nv.info                  --------------------------
	.section	.nv.info,"",@"SHT_CUDA_INFO"
	.align	4


	//----- nvinfo : EIATTR_REGCOUNT
	.align		4
        /*0000*/ 	.byte	0x04, 0x2f
        /*0002*/ 	.short	(.L_12 - .L_11)
	.align		4
.L_11:
        /*0004*/ 	.word	index@(_ZN7cutlass13device_kernelINS_4gemm6kernel13GemmUniversalIN4cute5tupleIJiiiiEEENS1_10collective13CollectiveMmaINS1_40MainloopSm90TmaGmmaWarpSpecializedSparseILi12ENS5_IJNS4_1CILi1EEENSA_ILi2EEESB_EEENS1_35KernelTmaWarpSpecializedCooperativeEEENS5_IJNSA_ILi128EEENSA_ILi64EEESG_EEEaNS5_IJNS4_6LayoutINS5_IJiNS5_IJSC_iEEEiEEENS5_IJlNS5_IJSB_SC_EEElEEEEENSJ_INS5_IJNS5_IJSH_iEEENS5_IJSG_iEEEiEEENS5_IJNS5_IJSG_NSA_ILi8192EEEEEENS5_IJSB_lEEElEEEEEEEEaNS5_IJlSB_lEEENS4_8TiledMMAINS4_8MMA_AtomIJNS4_4SM904GMMA6SPARSE27GMMA_64x64x64_S32S8S8_SS_TNILNS12_9SparseSelE0EEEEEENSJ_INS5_IJSC_SB_SB_EEENS5_IJSB_NSA_ILi0EEES19_EEEEENS5_IJNS4_10UnderscoreES1C_S1C_EEEEENS4_23SM90_TMA_LOAD_MULTICASTENS4_14ComposedLayoutINS4_7SwizzleILi2ELi4ELi3EEENS4_25smem_sparse_ptr_flag_bitsILi2ELi8EEENSJ_INS5_IJNS5_IJSB_NSA_ILi8EEEEEENS5_IJSC_SH_EEEEEENS5_IJNS5_IJS19_SG_EEESM_EEEEEEEvNS4_8identityENS4_13SM90_TMA_LOADENS1G_INS1H_ILi3ELi4ELi3EEENS4_18smem_ptr_flag_bitsILi8EEENSJ_INS5_IJS1L_SG_EEENS5_IJSG_SB_EEEEEEEvS1T_EENS_8epilogue10collective6detail29Sm90TmaWarpSpecializedAdapterINS24_15DefaultEpilogueIiNS5_IJSB_llEEES28_NS23_6thread17LinearCombinationIiLi1EiiLNS29_9ScaleType4KindE0ELNS_15FloatRoundStyleE2EiEENS1_15EpilogueDefaultEEEEEvvEEEEvNT_6ParamsE)
        /*0008*/ 	.word	0x000000a8


	//----- nvinfo : EIATTR_FRAME_SIZE
	.align		4
.L_12:
        /*000c*/ 	.byte	0x04, 0x11
        /*000e*/ 	.short	(.L_14 - .L_13)
	.align		4
.L_13:
        /*0010*/ 	.word	index@(_ZN7cutlass13device_kernelINS_4gemm6kernel13GemmUniversalIN4cute5tupleIJiiiiEEENS1_10collective13CollectiveMmaINS1_40MainloopSm90TmaGmmaWarpSpecializedSparseILi12ENS5_IJNS4_1CILi1EEENSA_ILi2EEESB_EEENS1_35KernelTmaWarpSpecializedCooperativeEEENS5_IJNSA_ILi128EEENSA_ILi64EEESG_EEEaNS5_IJNS4_6LayoutINS5_IJiNS5_IJSC_iEEEiEEENS5_IJlNS5_IJSB_SC_EEElEEEEENSJ_INS5_IJNS5_IJSH_iEEENS5_IJSG_iEEEiEEENS5_IJNS5_IJSG_NSA_ILi8192EEEEEENS5_IJSB_lEEElEEEEEEEEaNS5_IJlSB_lEEENS4_8TiledMMAINS4_8MMA_AtomIJNS4_4SM904GMMA6SPARSE27GMMA_64x64x64_S32S8S8_SS_TNILNS12_9SparseSelE0EEEEEENSJ_INS5_IJSC_SB_SB_EEENS5_IJSB_NSA_ILi0EEES19_EEEEENS5_IJNS4_10UnderscoreES1C_S1C_EEEEENS4_23SM90_TMA_LOAD_MULTICASTENS4_14ComposedLayoutINS4_7SwizzleILi2ELi4ELi3EEENS4_25smem_sparse_ptr_flag_bitsILi2ELi8EEENSJ_INS5_IJNS5_IJSB_NSA_ILi8EEEEEENS5_IJSC_SH_EEEEEENS5_IJNS5_IJS19_SG_EEESM_EEEEEEEvNS4_8identityENS4_13SM90_TMA_LOADENS1G_INS1H_ILi3ELi4ELi3EEENS4_18smem_ptr_flag_bitsILi8EEENSJ_INS5_IJS1L_SG_EEENS5_IJSG_SB_EEEEEEEvS1T_EENS_8epilogue10collective6detail29Sm90TmaWarpSpecializedAdapterINS24_15DefaultEpilogueIiNS5_IJSB_llEEES28_NS23_6thread17LinearCombinationIiLi1EiiLNS29_9ScaleType4KindE0ELNS_15FloatRoundStyleE2EiEENS1_15EpilogueDefaultEEEEEvvEEEEvNT_6ParamsE)
        /*0014*/ 	.word	0x00000000


	//----- nvinfo : EIATTR_MIN_STACK_SIZE
	.align		4
.L_14:
        /*0018*/ 	.byte	0x04, 0x12
        /*001a*/ 	.short	(.L_16 - .L_15)
	.align		4
.L_15:
        /*001c*/ 	.word	index@(_ZN7cutlass13device_kernelINS_4gemm6kernel13GemmUniversalIN4cute5tupleIJiiiiEEENS1_10collective13CollectiveMmaINS1_40MainloopSm90TmaGmmaWarpSpecializedSparseILi12ENS5_IJNS4_1CILi1EEENSA_ILi2EEESB_EEENS1_35KernelTmaWarpSpecializedCooperativeEEENS5_IJNSA_ILi128EEENSA_ILi64EEESG_EEEaNS5_IJNS4_6LayoutINS5_IJiNS5_IJSC_iEEEiEEENS5_IJlNS5_IJSB_SC_EEElEEEEENSJ_INS5_IJNS5_IJSH_iEEENS5_IJSG_iEEEiEEENS5_IJNS5_IJSG_NSA_ILi8192EEEEEENS5_IJSB_lEEElEEEEEEEEaNS5_IJlSB_lEEENS4_8TiledMMAINS4_8MMA_AtomIJNS4_4SM904GMMA6SPARSE27GMMA_64x64x64_S32S8S8_SS_TNILNS12_9SparseSelE0EEEEEENSJ_INS5_IJSC_SB_SB_EEENS5_IJSB_NSA_ILi0EEES19_EEEEENS5_IJNS4_10UnderscoreES1C_S1C_EEEEENS4_23SM90_TMA_LOAD_MULTICASTENS4_14ComposedLayoutINS4_7SwizzleILi2ELi4ELi3EEENS4_25smem_sparse_ptr_flag_bitsILi2ELi8EEENSJ_INS5_IJNS5_IJSB_NSA_ILi8EEEEEENS5_IJSC_SH_EEEEEENS5_IJNS5_IJS19_SG_EEESM_EEEEEEEvNS4_8identityENS4_13SM90_TMA_LOADENS1G_INS1H_ILi3ELi4ELi3EEENS4_18smem_ptr_flag_bitsILi8EEENSJ_INS5_IJS1L_SG_EEENS5_IJSG_SB_EEEEEEEvS1T_EENS_8epilogue10collective6detail29Sm90TmaWarpSpecializedAdapterINS24_15DefaultEpilogueIiNS5_IJSB_llEEES28_NS23_6thread17LinearCombinationIiLi1EiiLNS29_9ScaleType4KindE0ELNS_15FloatRoundStyleE2EiEENS1_15EpilogueDefaultEEEEEvvEEEEvNT_6ParamsE)
        /*0020*/ 	.word	0x00000000
.L_16:


//--------------------- .nv.compat                --------------------------
	.section	.nv.compat,"",@"SHT_CUDA_COMPAT_INFO"
	.align	4
        /*0000*/ 	.byte	0x02, 0x09, 0x01, 0x00, 0x02, 0x02, 0x04, 0x00, 0x02, 0x05, 0x05, 0x00, 0x03, 0x07, 0x01, 0x01
        /*0010*/ 	.byte	0x02, 0x03, 0x01, 0x00, 0x02, 0x06, 0x01, 0x00, 0x04, 0x0b, 0x08, 0x00, 0x00, 0x00, 0x00, 0x00
        /*0020*/ 	.byte	0x00, 0x00, 0x00, 0x00


//--------------------- .nv.info._ZN7cutlass13device_kernelINS_4gemm6kernel13GemmUniversalIN4cute5tupleIJiiiiEEENS1_10collective13CollectiveMmaINS1_40MainloopSm90TmaGmmaWarpSpecializedSparseILi12ENS5_IJNS4_1CILi1EEENSA_ILi2EEESB_EEENS1_35KernelTmaWarpSpecializedCooperativeEEENS5_IJNSA_ILi128EEENSA_ILi64EEESG_EEEaNS5_IJNS4_6LayoutINS5_IJiNS5_IJSC_iEEEiEEENS5_IJlNS5_IJSB_SC_EEElEEEEENSJ_INS5_IJNS5_IJSH_iEEENS5_IJSG_iEEEiEEENS5_IJNS5_IJSG_NSA_ILi8192EEEEEENS5_IJSB_lEEElEEEEEEEEaNS5_IJlSB_lEEENS4_8TiledMMAINS4_8MMA_AtomIJNS4_4SM904GMMA6SPARSE27GMMA_64x64x64_S32S8S8_SS_TNILNS12_9SparseSelE0EEEEEENSJ_INS5_IJSC_SB_SB_EEENS5_IJSB_NSA_ILi0EEES19_EEEEENS5_IJNS4_10UnderscoreES1C_S1C_EEEEENS4_23SM90_TMA_LOAD_MULTICASTENS4_14ComposedLayoutINS4_7SwizzleILi2ELi4ELi3EEENS4_25smem_sparse_ptr_flag_bitsILi2ELi8EEENSJ_INS5_IJNS5_IJSB_NSA_ILi8EEEEEENS5_IJSC_SH_EEEEEENS5_IJNS5_IJS19_SG_EEESM_EEEEEEEvNS4_8identityENS4_13SM90_TMA_LOADENS1G_INS1H_ILi3ELi4ELi3EEENS4_18smem_ptr_flag_bitsILi8EEENSJ_INS5_IJS1L_SG_EEENS5_IJSG_SB_EEEEEEEvS1T_EENS_8epilogue10collective6detail29Sm90TmaWarpSpecializedAdapterINS24_15DefaultEpilogueIiNS5_IJSB_llEEES28_NS23_6thread17LinearCombinationIiLi1EiiLNS29_9ScaleType4KindE0ELNS_15FloatRoundStyleE2EiEENS1_15EpilogueDefaultEEEEEvvEEEEvNT_6ParamsE --------------------------
	.section	.nv.info._ZN7cutlass13device_kernelINS_4gemm6kernel13GemmUniversalIN4cute5tupleIJiiiiEEENS1_10collective13CollectiveMmaINS1_40MainloopSm90TmaGmmaWarpSpecializedSparseILi12ENS5_IJNS4_1CILi1EEENSA_ILi2EEESB_EEENS1_35KernelTmaWarpSpecializedCooperativeEEENS5_IJNSA_ILi128EEENSA_ILi64EEESG_EEEaNS5_IJNS4_6LayoutINS5_IJiNS5_IJSC_iEEEiEEENS5_IJlNS5_IJSB_SC_EEElEEEEENSJ_INS5_IJNS5_IJSH_iEEENS5_IJSG_iEEEiEEENS5_IJNS5_IJSG_NSA_ILi8192EEEEEENS5_IJSB_lEEElEEEEEEEEaNS5_IJlSB_lEEENS4_8TiledMMAINS4_8MMA_AtomIJNS4_4SM904GMMA6SPARSE27GMMA_64x64x64_S32S8S8_SS_TNILNS12_9SparseSelE0EEEEEENSJ_INS5_IJSC_SB_SB_EEENS5_IJSB_NSA_ILi0EEES19_EEEEENS5_IJNS4_10UnderscoreES1C_S1C_EEEEENS4_23SM90_TMA_LOAD_MULTICASTENS4_14ComposedLayoutINS4_7SwizzleILi2ELi4ELi3EEENS4_25smem_sparse_ptr_flag_bitsILi2ELi8EEENSJ_INS5_IJNS5_IJSB_NSA_ILi8EEEEEENS5_IJSC_SH_EEEEEENS5_IJNS5_IJS19_SG_EEESM_EEEEEEEvNS4_8identityENS4_13SM90_TMA_LOADENS1G_INS1H_ILi3ELi4ELi3EEENS4_18smem_ptr_flag_bitsILi8EEENSJ_INS5_IJS1L_SG_EEENS5_IJSG_SB_EEEEEEEvS1T_EENS_8epilogue10collective6detail29Sm90TmaWarpSpecializedAdapterINS24_15DefaultEpilogueIiNS5_IJSB_llEEES28_NS23_6thread17LinearCombinationIiLi1EiiLNS29_9ScaleType4KindE0ELNS_15FloatRoundStyleE2EiEENS1_15EpilogueDefaultEEEEEvvEEEEvNT_6ParamsE,"",@"SHT_CUDA_INFO"
	.sectionflags	@""
	.align	4


	//----- nvinfo : EIATTR_CUDA_API_VERSION
	.align		4
        /*0000*/ 	.byte	0x04, 0x37
        /*0002*/ 	.short	(.L_18 - .L_17)
.L_17:
        /*0004*/ 	.word	0x00000082


	//----- nvinfo : EIATTR_KPARAM_INFO
	.align		4
.L_18:
        /*0008*/ 	.byte	0x04, 0x17
        /*000a*/ 	.short	(.L_20 - .L_19)
.L_19:
        /*000c*/ 	.word	0x00000000
        /*0010*/ 	.short	0x0000
        /*0012*/ 	.short	0x0070
        /*0014*/ 	.byte	0x00, 0xf0, 0x01, 0x14


	//----- nvinfo : EIATTR_SPARSE_MMA_MASK
	.align		4
.L_20:
        /*0018*/ 	.byte	0x03, 0x50
        /*001a*/ 	.short	0x0004


	//----- nvinfo : EIATTR_MAXREG_COUNT
	.align		4
        /*001c*/ 	.byte	0x03, 0x1b
        /*001e*/ 	.short	0x00a8


	//----- nvinfo : EIATTR_NUM_BARRIERS
	.align		4
        /*0020*/ 	.byte	0x02, 0x4c
        /*0022*/ 	.byte	0x01
	.zero		1


	//----- nvinfo : EIATTR_MERCURY_ISA_VERSION
	.align		4
        /*0024*/ 	.byte	0x03, 0x5f
        /*0026*/ 	.short	0x0101


	//----- nvinfo : EIATTR_INT_WARP_WIDE_INSTR_OFFSETS
	.align		4
        /*0028*/ 	.byte	0x04, 0x31
        /*002a*/ 	.short	(.L_22 - .L_21)


	//   ....[0]....
.L_21:
        /*002c*/ 	.word	0x000005a0


	//   ....[1]....
        /*0030*/ 	.word	0x000005c0


	//   ....[2]....
        /*0034*/ 	.word	0x00000790


	//----- nvinfo : EIATTR_COOP_GROUP_MASK_REGIDS
	.align		4
.L_22:
        /*0038*/ 	.byte	0x04, 0x29
        /*003a*/ 	.short	(.L_24 - .L_23)


	//   ....[0]....
.L_23:
        /*003c*/ 	.word	0xffffffff


	//   ....[1]....
        /*0040*/ 	.word	0xffffffff


	//   ....[2]....
        /*0044*/ 	.word	0xffffffff


	//   ....[3]....
        /*0048*/ 	.word	0xffffffff


	//   ....[4]....
        /*004c*/ 	.word	0xffffffff


	//   ....[5]....
        /*0050*/ 	.word	0xffffffff


	//----- nvinfo : EIATTR_COOP_GROUP_INSTR_OFFSETS
	.align		4
.L_24:
        /*0054*/ 	.byte	0x04, 0x28
        /*0056*/ 	.short	(.L_26 - .L_25)


	//   ....[0]....
.L_25:
        /*0058*/ 	.word	0x00000060


	//   ....[1]....
        /*005c*/ 	.word	0x00000070


	//   ....[2]....
        /*0060*/ 	.word	0x00000160


	//   ....[3]....
        /*0064*/ 	.word	0x00000420


	//   ....[4]....
        /*0068*/ 	.word	0x000008d0


	//   ....[5]....
        /*006c*/ 	.word	0x00001350


	//----- nvinfo : EIATTR_REG_RECONFIG
	.align		4
.L_26:
        /*0070*/ 	.byte	0x01, 0x54
	.zero		2


	//----- nvinfo : EIATTR_MBARRIER_INSTR_OFFSETS
	.align		4
        /*0074*/ 	.byte	0x04, 0x39
        /*0076*/ 	.short	(.L_28 - .L_27)


	//   ....[0]....
.L_27:
        /*0078*/ 	.word	0x00000280
        /*007c*/ 	.word	0x000000ff
        /*0080*/ 	.word	0x00000000
        /*0084*/ 	.short	0x0100
        /*0086*/ 	.byte	0x08
	.zero		1


	//   ....[1]....
        /*0088*/ 	.word	0x00000290
        /*008c*/ 	.word	0x000000ff
        /*0090*/ 	.word	0x00000060
        /*0094*/ 	.short	0x0100
        /*0096*/ 	.byte	0x08
	.zero		1


	//   ....[2]....
        /*0098*/ 	.word	0x000002a0
        /*009c*/ 	.word	0x000000ff
        /*00a0*/ 	.word	0x00000008
        /*00a4*/ 	.short	0x0100
        /*00a6*/ 	.byte	0x08
	.zero		1


	//   ....[3]....
        /*00a8*/ 	.word	0x000002b0
        /*00ac*/ 	.word	0x000000ff
        /*00b0*/ 	.word	0x00000068
        /*00b4*/ 	.short	0x0100
        /*00b6*/ 	.byte	0x08
	.zero		1


	//   ....[4]....
        /*00b8*/ 	.word	0x000002c0
        /*00bc*/ 	.word	0x000000ff
        /*00c0*/ 	.word	0x00000010
        /*00c4*/ 	.short	0x0100
        /*00c6*/ 	.byte	0x08
	.zero		1


	//   ....[5]....
        /*00c8*/ 	.word	0x000002d0
        /*00cc*/ 	.word	0x000000ff
        /*00d0*/ 	.word	0x00000070
        /*00d4*/ 	.short	0x0100
        /*00d6*/ 	.byte	0x08
	.zero		1


	//   ....[6]....
        /*00d8*/ 	.word	0x000002e0
        /*00dc*/ 	.word	0x000000ff
        /*00e0*/ 	.word	0x00000018
        /*00e4*/ 	.short	0x0100
        /*00e6*/ 	.byte	0x08
	.zero		1


	//   ....[7]....
        /*00e8*/ 	.word	0x000002f0
        /*00ec*/ 	.word	0x000000ff
        /*00f0*/ 	.word	0x00000078
        /*00f4*/ 	.short	0x0100
        /*00f6*/ 	.byte	0x08
	.zero		1


	//   ....[8]....
        /*00f8*/ 	.word	0x00000300
        /*00fc*/ 	.word	0x000000ff
        /*0100*/ 	.word	0x00000020
        /*0104*/ 	.short	0x0100
        /*0106*/ 	.byte	0x08
	.zero		1


	//   ....[9]....
        /*0108*/ 	.word	0x00000310
        /*010c*/ 	.word	0x000000ff
        /*0110*/ 	.word	0x00000080
        /*0114*/ 	.short	0x0100
        /*0116*/ 	.byte	0x08
	.zero		1


	//   ....[10]....
        /*0118*/ 	.word	0x00000320
        /*011c*/ 	.word	0x000000ff
        /*0120*/ 	.word	0x00000028
        /*0124*/ 	.short	0x0100
        /*0126*/ 	.byte	0x08
	.zero		1


	//   ....[11]....
        /*0128*/ 	.word	0x00000330
        /*012c*/ 	.word	0x000000ff
        /*0130*/ 	.word	0x00000088
        /*0134*/ 	.short	0x0100
        /*0136*/ 	.byte	0x08
	.zero		1


	//   ....[12]....
        /*0138*/ 	.word	0x00000340
        /*013c*/ 	.word	0x000000ff
        /*0140*/ 	.word	0x00000030
        /*0144*/ 	.short	0x0100
        /*0146*/ 	.byte	0x08
	.zero		1


	//   ....[13]....
        /*0148*/ 	.word	0x00000350
        /*014c*/ 	.word	0x000000ff
        /*0150*/ 	.word	0x00000090
        /*0154*/ 	.short	0x0100
        /*0156*/ 	.byte	0x08
	.zero		1


	//   ....[14]....
        /*0158*/ 	.word	0x00000360
        /*015c*/ 	.word	0x000000ff
        /*0160*/ 	.word	0x00000038
        /*0164*/ 	.short	0x0100
        /*0166*/ 	.byte	0x08
	.zero		1


	//   ....[15]....
        /*0168*/ 	.word	0x00000370
        /*016c*/ 	.word	0x000000ff
        /*0170*/ 	.word	0x00000098
        /*0174*/ 	.short	0x0100
        /*0176*/ 	.byte	0x08
	.zero		1


	//   ....[16]....
        /*0178*/ 	.word	0x00000380
        /*017c*/ 	.word	0x000000ff
        /*0180*/ 	.word	0x00000040
        /*0184*/ 	.short	0x0100
        /*0186*/ 	.byte	0x08
	.zero		1


	//   ....[17]....
        /*0188*/ 	.word	0x00000390
        /*018c*/ 	.word	0x000000ff
        /*0190*/ 	.word	0x000000a0
        /*0194*/ 	.short	0x0100
        /*0196*/ 	.byte	0x08
	.zero		1


	//   ....[18]....
        /*0198*/ 	.word	0x000003a0
        /*019c*/ 	.word	0x000000ff
        /*01a0*/ 	.word	0x00000048
        /*01a4*/ 	.short	0x0100
        /*01a6*/ 	.byte	0x08
	.zero		1


	//   ....[19]....
        /*01a8*/ 	.word	0x000003b0
        /*01ac*/ 	.word	0x000000ff
        /*01b0*/ 	.word	0x000000a8
        /*01b4*/ 	.short	0x0100
        /*01b6*/ 	.byte	0x08
	.zero		1


	//   ....[20]....
        /*01b8*/ 	.word	0x000003c0
        /*01bc*/ 	.word	0x000000ff
        /*01c0*/ 	.word	0x00000050
        /*01c4*/ 	.short	0x0100
        /*01c6*/ 	.byte	0x08
	.zero		1


	//   ....[21]....
        /*01c8*/ 	.word	0x000003d0
        /*01cc*/ 	.word	0x000000ff
        /*01d0*/ 	.word	0x000000b0
        /*01d4*/ 	.short	0x0100
        /*01d6*/ 	.byte	0x08
	.zero		1


	//   ....[22]....
        /*01d8*/ 	.word	0x000003e0
        /*01dc*/ 	.word	0x000000ff
        /*01e0*/ 	.word	0x00000058
        /*01e4*/ 	.short	0x0100
        /*01e6*/ 	.byte	0x08
	.zero		1


	//   ....[23]....
        /*01e8*/ 	.word	0x000003f0
        /*01ec*/ 	.word	0x000000ff
        /*01f0*/ 	.word	0x000000b8
        /*01f4*/ 	.short	0x0100
        /*01f6*/ 	.byte	0x08
	.zero		1


	//   ....[24]....
        /*01f8*/ 	.word	0x00000810
        /*01fc*/ 	.word	0x000000ff
        /*0200*/ 	.word	0x000000d0
        /*0204*/ 	.short	0x0100
        /*0206*/ 	.byte	0x06
	.zero		1


	//   ....[25]....
        /*0208*/ 	.word	0x00000880
        /*020c*/ 	.word	0x000000ff
        /*0210*/ 	.word	0x000000d8
        /*0214*/ 	.short	0x0100
        /*0216*/ 	.byte	0x06
	.zero		1


	//   ....[26]....
        /*0218*/ 	.word	0x00001590
        /*021c*/ 	.word	0x000000ff
        /*0220*/ 	.word	0x00000000
        /*0224*/ 	.short	0x010a
        /*0226*/ 	.byte	0x08
	.zero		1


	//   ....[27]....
        /*0228*/ 	.word	0x00001680
        /*022c*/ 	.word	0x000000ff
        /*0230*/ 	.word	0x00000000
        /*0234*/ 	.short	0x010a
        /*0236*/ 	.byte	0x08
	.zero		1


	//   ....[28]....
        /*0238*/ 	.word	0x00001830
        /*023c*/ 	.word	0x00000010
        /*0240*/ 	.word	0x00000000
        /*0244*/ 	.short	0x0101
        /*0246*/ 	.byte	0x3f
	.zero		1


	//   ....[29]....
        /*0248*/ 	.word	0x00005230
        /*024c*/ 	.word	0x00000014
        /*0250*/ 	.word	0x00000060
        /*0254*/ 	.short	0x010a
        /*0256*/ 	.byte	0x3f
	.zero		1


	//   ....[30]....
        /*0258*/ 	.word	0x00005660
        /*025c*/ 	.word	0x00000008
        /*0260*/ 	.word	0x000000d8
        /*0264*/ 	.short	0x0101
        /*0266*/ 	.byte	0x3f
	.zero		1


	//   ....[31]....
        /*0268*/ 	.word	0x00005d80
        /*026c*/ 	.word	0x00000006
        /*0270*/ 	.word	0x00000000
        /*0274*/ 	.short	0x010a
        /*0276*/ 	.byte	0x3f
	.zero		1


	//   ....[32]....
        /*0278*/ 	.word	0x00005e00
        /*027c*/ 	.word	0x00000007
        /*0280*/ 	.word	0x00000000
        /*0284*/ 	.short	0x010a
        /*0286*/ 	.byte	0x3f
	.zero		1


	//   ....[33]....
        /*0288*/ 	.word	0x00005e90
        /*028c*/ 	.word	0x00000006
        /*0290*/ 	.word	0x00000000
        /*0294*/ 	.short	0x010a
        /*0296*/ 	.byte	0x3f
	.zero		1


	//   ....[34]....
        /*0298*/ 	.word	0x00005f20
        /*029c*/ 	.word	0x00000009
        /*02a0*/ 	.word	0x00000000
        /*02a4*/ 	.short	0x010a
        /*02a6*/ 	.byte	0x3f
	.zero		1


	//   ....[35]....
        /*02a8*/ 	.word	0x00005fb0
        /*02ac*/ 	.word	0x00000006
        /*02b0*/ 	.word	0x00000000
        /*02b4*/ 	.short	0x010a
        /*02b6*/ 	.byte	0x3f
	.zero		1


	//   ....[36]....
        /*02b8*/ 	.word	0x00006040
        /*02bc*/ 	.word	0x00000009
        /*02c0*/ 	.word	0x00000000
        /*02c4*/ 	.short	0x010a
        /*02c6*/ 	.byte	0x3f
	.zero		1


	//   ....[37]....
        /*02c8*/ 	.word	0x000060d0
        /*02cc*/ 	.word	0x00000006
        /*02d0*/ 	.word	0x00000000
        /*02d4*/ 	.short	0x010a
        /*02d6*/ 	.byte	0x3f
	.zero		1


	//   ....[38]....
        /*02d8*/ 	.word	0x00006160
        /*02dc*/ 	.word	0x00000009
        /*02e0*/ 	.word	0x00000000
        /*02e4*/ 	.short	0x010a
        /*02e6*/ 	.byte	0x3f
	.zero		1


	//   ....[39]....
        /*02e8*/ 	.word	0x000061f0
        /*02ec*/ 	.word	0x00000006
        /*02f0*/ 	.word	0x00000000
        /*02f4*/ 	.short	0x010a
        /*02f6*/ 	.byte	0x3f
	.zero		1


	//   ....[40]....
        /*02f8*/ 	.word	0x00006280
        /*02fc*/ 	.word	0x00000009
        /*0300*/ 	.word	0x00000000
        /*0304*/ 	.short	0x010a
        /*0306*/ 	.byte	0x3f
	.zero		1


	//   ....[41]....
        /*0308*/ 	.word	0x00006310
        /*030c*/ 	.word	0x00000006
        /*0310*/ 	.word	0x00000000
        /*0314*/ 	.short	0x010a
        /*0316*/ 	.byte	0x3f
	.zero		1


	//   ....[42]....
        /*0318*/ 	.word	0x000063a0
        /*031c*/ 	.word	0x00000003
        /*0320*/ 	.word	0x00000000
        /*0324*/ 	.short	0x010a
        /*0326*/ 	.byte	0x3f
	.zero		1


	//   ....[43]....
        /*0328*/ 	.word	0x00006410
        /*032c*/ 	.word	0x00000010
        /*0330*/ 	.word	0x00000000
        /*0334*/ 	.short	0x010a
        /*0336*/ 	.byte	0x3f
	.zero		1


	//   ....[44]....
        /*0338*/ 	.word	0x000064e0
        /*033c*/ 	.word	0x00000014
        /*0340*/ 	.word	0x00000060
        /*0344*/ 	.short	0x010a
        /*0346*/ 	.byte	0x3f
	.zero		1


	//   ....[45]....
        /*0348*/ 	.word	0x000065b0
        /*034c*/ 	.word	0x00000006
        /*0350*/ 	.word	0x00000000
        /*0354*/ 	.short	0x010a
        /*0356*/ 	.byte	0x3f
	.zero		1


	//   ....[46]....
        /*0358*/ 	.word	0x00006600
        /*035c*/ 	.word	0x00000007
        /*0360*/ 	.word	0x00000000
        /*0364*/ 	.short	0x010a
        /*0366*/ 	.byte	0x3f
	.zero		1


	//   ....[47]....
        /*0368*/ 	.word	0x00006650
        /*036c*/ 	.word	0x00000006
        /*0370*/ 	.word	0x00000000
        /*0374*/ 	.short	0x010a
        /*0376*/ 	.byte	0x3f
	.zero		1


	//   ....[48]....
        /*0378*/ 	.word	0x000066a0
        /*037c*/ 	.word	0x00000009
        /*0380*/ 	.word	0x00000000
        /*0384*/ 	.short	0x010a
        /*0386*/ 	.byte	0x3f
	.zero		1


	//   ....[49]....
        /*0388*/ 	.word	0x000066f0
        /*038c*/ 	.word	0x00000006
        /*0390*/ 	.word	0x00000000
        /*0394*/ 	.short	0x010a
        /*0396*/ 	.byte	0x3f
	.zero		1


	//   ....[50]....
        /*0398*/ 	.word	0x00006740
        /*039c*/ 	.word	0x00000009
        /*03a0*/ 	.word	0x00000000
        /*03a4*/ 	.short	0x010a
        /*03a6*/ 	.byte	0x3f
	.zero		1


	//   ....[51]....
        /*03a8*/ 	.word	0x00006790
        /*03ac*/ 	.word	0x00000006
        /*03b0*/ 	.word	0x00000000
        /*03b4*/ 	.short	0x010a
        /*03b6*/ 	.byte	0x3f
	.zero		1


	//   ....[52]....
        /*03b8*/ 	.word	0x000067e0
        /*03bc*/ 	.word	0x00000009
        /*03c0*/ 	.word	0x00000000
        /*03c4*/ 	.short	0x010a
        /*03c6*/ 	.byte	0x3f
	.zero		1


	//   ....[53]....
        /*03c8*/ 	.word	0x00006830
        /*03cc*/ 	.word	0x00000006
        /*03d0*/ 	.word	0x00000000
        /*03d4*/ 	.short	0x010a
        /*03d6*/ 	.byte	0x3f
	.zero		1


	//   ....[54]....
        /*03d8*/ 	.word	0x00006880
        /*03dc*/ 	.word	0x00000009
        /*03e0*/ 	.word	0x00000000
        /*03e4*/ 	.short	0x010a
        /*03e6*/ 	.byte	0x3f
	.zero		1


	//   ....[55]....
        /*03e8*/ 	.word	0x000068d0
        /*03ec*/ 	.word	0x00000006
        /*03f0*/ 	.word	0x00000000
        /*03f4*/ 	.short	0x010a
        /*03f6*/ 	.byte	0x3f
	.zero		1


	//----- nvinfo : EIATTR_NUM_MBARRIERS
	.align		4
.L_28:
        /*03f8*/ 	.byte	0x03, 0x38
        /*03fa*/ 	.short	0x001a


	//----- nvinfo : EIATTR_EXIT_INSTR_OFFSETS
	.align		4
        /*03fc*/ 	.byte	0x04, 0x1c
        /*03fe*/ 	.short	(.L_30 - .L_29)


	//   ....[0]....
.L_29:
        /*0400*/ 	.word	0x00000a30


	//   ....[1]....
        /*0404*/ 	.word	0x00001220


	//   ....[2]....
        /*0408*/ 	.word	0x000048f0


	//   ....[3]....
        /*040c*/ 	.word	0x00004e50


	//   ....[4]....
        /*0410*/ 	.word	0x000063f0


	//----- nvinfo : EIATTR_MAX_THREADS
	.align		4
.L_30:
        /*0414*/ 	.byte	0x04, 0x05
        /*0416*/ 	.short	(.L_32 - .L_31)
.L_31:
        /*0418*/ 	.word	0x00000180
        /*041c*/ 	.word	0x00000001
        /*0420*/ 	.word	0x00000001


	//----- nvinfo : EIATTR_CRS_STACK_SIZE
	.align		4
.L_32:
        /*0424*/ 	.byte	0x04, 0x1e
        /*0426*/ 	.short	(.L_34 - .L_33)
.L_33:
        /*0428*/ 	.word	0x00000000


	//----- nvinfo : EIATTR_CBANK_PARAM_SIZE
	.align		4
.L_34:
        /*042c*/ 	.byte	0x03, 0x19
        /*042e*/ 	.short	0x0570


	//----- nvinfo : EIATTR_PARAM_CBANK
	.align		4
        /*0430*/ 	.byte	0x04, 0x0a
        /*0432*/ 	.short	(.L_36 - .L_35)
	.align		4
.L_35:
        /*0434*/ 	.word	index@(.nv.constant0._ZN7cutlass13device_kernelINS_4gemm6kernel13GemmUniversalIN4cute5tupleIJiiiiEEENS1_10collective13CollectiveMmaINS1_40MainloopSm90TmaGmmaWarpSpecializedSparseILi12ENS5_IJNS4_1CILi1EEENSA_ILi2EEESB_EEENS1_35KernelTmaWarpSpecializedCooperativeEEENS5_IJNSA_ILi128EEENSA_ILi64EEESG_EEEaNS5_IJNS4_6LayoutINS5_IJiNS5_IJSC_iEEEiEEENS5_IJlNS5_IJSB_SC_EEElEEEEENSJ_INS5_IJNS5_IJSH_iEEENS5_IJSG_iEEEiEEENS5_IJNS5_IJSG_NSA_ILi8192EEEEEENS5_IJSB_lEEElEEEEEEEEaNS5_IJlSB_lEEENS4_8TiledMMAINS4_8MMA_AtomIJNS4_4SM904GMMA6SPARSE27GMMA_64x64x64_S32S8S8_SS_TNILNS12_9SparseSelE0EEEEEENSJ_INS5_IJSC_SB_SB_EEENS5_IJSB_NSA_ILi0EEES19_EEEEENS5_IJNS4_10UnderscoreES1C_S1C_EEEEENS4_23SM90_TMA_LOAD_MULTICASTENS4_14ComposedLayoutINS4_7SwizzleILi2ELi4ELi3EEENS4_25smem_sparse_ptr_flag_bitsILi2ELi8EEENSJ_INS5_IJNS5_IJSB_NSA_ILi8EEEEEENS5_IJSC_SH_EEEEEENS5_IJNS5_IJS19_SG_EEESM_EEEEEEEvNS4_8identityENS4_13SM90_TMA_LOADENS1G_INS1H_ILi3ELi4ELi3EEENS4_18smem_ptr_flag_bitsILi8EEENSJ_INS5_IJS1L_SG_EEENS5_IJSG_SB_EEEEEEEvS1T_EENS_8epilogue10collective6detail29Sm90TmaWarpSpecializedAdapterINS24_15DefaultEpilogueIiNS5_IJSB_llEEES28_NS23_6thread17LinearCombinationIiLi1EiiLNS29_9ScaleType4KindE0ELNS_15FloatRoundStyleE2EiEENS1_15EpilogueDefaultEEEEEvvEEEEvNT_6ParamsE)
        /*0438*/ 	.short	0x0210
        /*043a*/ 	.short	0x0570


	//----- nvinfo : EIATTR_SW_WAR
	.align		4
.L_36:
        /*043c*/ 	.byte	0x04, 0x36
        /*043e*/ 	.short	(.L_38 - .L_37)
.L_37:
        /*0440*/ 	.word	0x00000008
.L_38:


//--------------------- .nv.callgraph             --------------------------
	.section	.nv.callgraph,"",@"SHT_CUDA_CALLGRAPH"
	.align	4
	.sectionentsize	8
	.align		4
        /*0000*/ 	.word	0x00000000
	.align		4
        /*0004*/ 	.word	0xffffffff
	.align		4
        /*0008*/ 	.word	0x00000000
	.align		4
        /*000c*/ 	.word	0xfffffffe
	.align		4
        /*0010*/ 	.word	0x00000000
	.align		4
        /*0014*/ 	.word	0xfffffffd
	.align		4
        /*0018*/ 	.word	0x00000000
	.align		4
        /*001c*/ 	.word	0xfffffffc


//--------------------- .nv.constant4             --------------------------
	.section	.nv.constant4,"a",@progbits
	.align	8
	.align		8
.nv.constant4:
        /*0000*/ 	.dword	_ZN39_INTERNAL_06b9490b_4_k_cu_7091c035_27954cuda3std3__45__cpo5beginE
	.align		8
        /*0008*/ 	.dword	_ZN39_INTERNAL_06b9490b_4_k_cu_7091c035_27954cuda3std3__45__cpo3endE
	.align		8
        /*0010*/ 	.dword	_ZN39_INTERNAL_06b9490b_4_k_cu_7091c035_27954cuda3std3__45__cpo6cbeginE
	.align		8
        /*0018*/ 	.dword	_ZN39_INTERNAL_06b9490b_4_k_cu_7091c035_27954cuda3std3__45__cpo4cendE
	.align		8
        /*0020*/ 	.dword	_ZN39_INTERNAL_06b9490b_4_k_cu_7091c035_27954cuda3std3__441_GLOBAL__N__06b9490b_4_k_cu_7091c035_27956ignoreE
	.align		8
        /*0028*/ 	.dword	_ZN39_INTERNAL_06b9490b_4_k_cu_7091c035_27954cuda3std3__419piecewise_constructE
	.align		8
        /*0030*/ 	.dword	_ZN39_INTERNAL_06b9490b_4_k_cu_7091c035_27954cuda3std3__48in_placeE
	.align		8
        /*0038*/ 	.dword	_ZN39_INTERNAL_06b9490b_4_k_cu_7091c035_27954cuda3std6ranges3__45__cpo4swapE
	.align		8
        /*0040*/ 	.dword	_ZN39_INTERNAL_06b9490b_4_k_cu_7091c035_27954cuda3std6ranges3__45__cpo9iter_moveE
	.align		8
        /*0048*/ 	.dword	_ZN39_INTERNAL_06b9490b_4_k_cu_7091c035_27954cute7productE
	.align		8
        /*0050*/ 	.dword	_ZN39_INTERNAL_06b9490b_4_k_cu_7091c035_27954cute1_E


//--------------------- .text._ZN7cutlass13device_kernelINS_4gemm6kernel13GemmUniversalIN4cute5tupleIJiiiiEEENS1_10collective13CollectiveMmaINS1_40MainloopSm90TmaGmmaWarpSpecializedSparseILi12ENS5_IJNS4_1CILi1EEENSA_ILi2EEESB_EEENS1_35KernelTmaWarpSpecializedCooperativeEEENS5_IJNSA_ILi128EEENSA_ILi64EEESG_EEEaNS5_IJNS4_6LayoutINS5_IJiNS5_IJSC_iEEEiEEENS5_IJlNS5_IJSB_SC_EEElEEEEENSJ_INS5_IJNS5_IJSH_iEEENS5_IJSG_iEEEiEEENS5_IJNS5_IJSG_NSA_ILi8192EEEEEENS5_IJSB_lEEElEEEEEEEEaNS5_IJlSB_lEEENS4_8TiledMMAINS4_8MMA_AtomIJNS4_4SM904GMMA6SPARSE27GMMA_64x64x64_S32S8S8_SS_TNILNS12_9SparseSelE0EEEEEENSJ_INS5_IJSC_SB_SB_EEENS5_IJSB_NSA_ILi0EEES19_EEEEENS5_IJNS4_10UnderscoreES1C_S1C_EEEEENS4_23SM90_TMA_LOAD_MULTICASTENS4_14ComposedLayoutINS4_7SwizzleILi2ELi4ELi3EEENS4_25smem_sparse_ptr_flag_bitsILi2ELi8EEENSJ_INS5_IJNS5_IJSB_NSA_ILi8EEEEEENS5_IJSC_SH_EEEEEENS5_IJNS5_IJS19_SG_EEESM_EEEEEEEvNS4_8identityENS4_13SM90_TMA_LOADENS1G_INS1H_ILi3ELi4ELi3EEENS4_18smem_ptr_flag_bitsILi8EEENSJ_INS5_IJS1L_SG_EEENS5_IJSG_SB_EEEEEEEvS1T_EENS_8epilogue10collective6detail29Sm90TmaWarpSpecializedAdapterINS24_15DefaultEpilogueIiNS5_IJSB_llEEES28_NS23_6thread17LinearCombinationIiLi1EiiLNS29_9ScaleType4KindE0ELNS_15FloatRoundStyleE2EiEENS1_15EpilogueDefaultEEEEEvvEEEEvNT_6ParamsE --------------------------
	.section	.text._ZN7cutlass13device_kernelINS_4gemm6kernel13GemmUniversalIN4cute5tupleIJiiiiEEENS1_10collective13CollectiveMmaINS1_40MainloopSm90TmaGmmaWarpSpecializedSparseILi12ENS5_IJNS4_1CILi1EEENSA_ILi2EEESB_EEENS1_35KernelTmaWarpSpecializedCooperativeEEENS5_IJNSA_ILi128EEENSA_ILi64EEESG_EEEaNS5_IJNS4_6LayoutINS5_IJiNS5_IJSC_iEEEiEEENS5_IJlNS5_IJSB_SC_EEElEEEEENSJ_INS5_IJNS5_IJSH_iEEENS5_IJSG_iEEEiEEENS5_IJNS5_IJSG_NSA_ILi8192EEEEEENS5_IJSB_lEEElEEEEEEEEaNS5_IJlSB_lEEENS4_8TiledMMAINS4_8MMA_AtomIJNS4_4SM904GMMA6SPARSE27GMMA_64x64x64_S32S8S8_SS_TNILNS12_9SparseSelE0EEEEEENSJ_INS5_IJSC_SB_SB_EEENS5_IJSB_NSA_ILi0EEES19_EEEEENS5_IJNS4_10UnderscoreES1C_S1C_EEEEENS4_23SM90_TMA_LOAD_MULTICASTENS4_14ComposedLayoutINS4_7SwizzleILi2ELi4ELi3EEENS4_25smem_sparse_ptr_flag_bitsILi2ELi8EEENSJ_INS5_IJNS5_IJSB_NSA_ILi8EEEEEENS5_IJSC_SH_EEEEEENS5_IJNS5_IJS19_SG_EEESM_EEEEEEEvNS4_8identityENS4_13SM90_TMA_LOADENS1G_INS1H_ILi3ELi4ELi3EEENS4_18smem_ptr_flag_bitsILi8EEENSJ_INS5_IJS1L_SG_EEENS5_IJSG_SB_EEEEEEEvS1T_EENS_8epilogue10collective6detail29Sm90TmaWarpSpecializedAdapterINS24_15DefaultEpilogueIiNS5_IJSB_llEEES28_NS23_6thread17LinearCombinationIiLi1EiiLNS29_9ScaleType4KindE0ELNS_15FloatRoundStyleE2EiEENS1_15EpilogueDefaultEEEEEvvEEEEvNT_6ParamsE,"ax",@progbits
	.align	128
.text._ZN7cutlass13device_kernelINS_4gemm6kernel13GemmUniversalIN4cute5tupleIJiiiiEEENS1_10collective13CollectiveMmaINS1_40MainloopSm90TmaGmmaWarpSpecializedSparseILi12ENS5_IJNS4_1CILi1EEENSA_ILi2EEESB_EEENS1_35KernelTmaWarpSpecializedCooperativeEEENS5_IJNSA_ILi128EEENSA_ILi64EEESG_EEEaNS5_IJNS4_6LayoutINS5_IJiNS5_IJSC_iEEEiEEENS5_IJlNS5_IJSB_SC_EEElEEEEENSJ_INS5_IJNS5_IJSH_iEEENS5_IJSG_iEEEiEEENS5_IJNS5_IJSG_NSA_ILi8192EEEEEENS5_IJSB_lEEElEEEEEEEEaNS5_IJlSB_lEEENS4_8TiledMMAINS4_8MMA_AtomIJNS4_4SM904GMMA6SPARSE27GMMA_64x64x64_S32S8S8_SS_TNILNS12_9SparseSelE0EEEEEENSJ_INS5_IJSC_SB_SB_EEENS5_IJSB_NSA_ILi0EEES19_EEEEENS5_IJNS4_10UnderscoreES1C_S1C_EEEEENS4_23SM90_TMA_LOAD_MULTICASTENS4_14ComposedLayoutINS4_7SwizzleILi2ELi4ELi3EEENS4_25smem_sparse_ptr_flag_bitsILi2ELi8EEENSJ_INS5_IJNS5_IJSB_NSA_ILi8EEEEEENS5_IJSC_SH_EEEEEENS5_IJNS5_IJS19_SG_EEESM_EEEEEEEvNS4_8identityENS4_13SM90_TMA_LOADENS1G_INS1H_ILi3ELi4ELi3EEENS4_18smem_ptr_flag_bitsILi8EEENSJ_INS5_IJS1L_SG_EEENS5_IJSG_SB_EEEEEEEvS1T_EENS_8epilogue10collective6detail29Sm90TmaWarpSpecializedAdapterINS24_15DefaultEpilogueIiNS5_IJSB_llEEES28_NS23_6thread17LinearCombinationIiLi1EiiLNS29_9ScaleType4KindE0ELNS_15FloatRoundStyleE2EiEENS1_15EpilogueDefaultEEEEEvvEEEEvNT_6ParamsE:
        .type           _ZN7cutlass13device_kernelINS_4gemm6kernel13GemmUniversalIN4cute5tupleIJiiiiEEENS1_10collective13CollectiveMmaINS1_40MainloopSm90TmaGmmaWarpSpecializedSparseILi12ENS5_IJNS4_1CILi1EEENSA_ILi2EEESB_EEENS1_35KernelTmaWarpSpecializedCooperativeEEENS5_IJNSA_ILi128EEENSA_ILi64EEESG_EEEaNS5_IJNS4_6LayoutINS5_IJiNS5_IJSC_iEEEiEEENS5_IJlNS5_IJSB_SC_EEElEEEEENSJ_INS5_IJNS5_IJSH_iEEENS5_IJSG_iEEEiEEENS5_IJNS5_IJSG_NSA_ILi8192EEEEEENS5_IJSB_lEEElEEEEEEEEaNS5_IJlSB_lEEENS4_8TiledMMAINS4_8MMA_AtomIJNS4_4SM904GMMA6SPARSE27GMMA_64x64x64_S32S8S8_SS_TNILNS12_9SparseSelE0EEEEEENSJ_INS5_IJSC_SB_SB_EEENS5_IJSB_NSA_ILi0EEES19_EEEEENS5_IJNS4_10UnderscoreES1C_S1C_EEEEENS4_23SM90_TMA_LOAD_MULTICASTENS4_14ComposedLayoutINS4_7SwizzleILi2ELi4ELi3EEENS4_25smem_sparse_ptr_flag_bitsILi2ELi8EEENSJ_INS5_IJNS5_IJSB_NSA_ILi8EEEEEENS5_IJSC_SH_EEEEEENS5_IJNS5_IJS19_SG_EEESM_EEEEEEEvNS4_8identityENS4_13SM90_TMA_LOADENS1G_INS1H_ILi3ELi4ELi3EEENS4_18smem_ptr_flag_bitsILi8EEENSJ_INS5_IJS1L_SG_EEENS5_IJSG_SB_EEEEEEEvS1T_EENS_8epilogue10collective6detail29Sm90TmaWarpSpecializedAdapterINS24_15DefaultEpilogueIiNS5_IJSB_llEEES28_NS23_6thread17LinearCombinationIiLi1EiiLNS29_9ScaleType4KindE0ELNS_15FloatRoundStyleE2EiEENS1_15EpilogueDefaultEEEEEvvEEEEvNT_6ParamsE,@function
        .size           _ZN7cutlass13device_kernelINS_4gemm6kernel13GemmUniversalIN4cute5tupleIJiiiiEEENS1_10collective13CollectiveMmaINS1_40MainloopSm90TmaGmmaWarpSpecializedSparseILi12ENS5_IJNS4_1CILi1EEENSA_ILi2EEESB_EEENS1_35KernelTmaWarpSpecializedCooperativeEEENS5_IJNSA_ILi128EEENSA_ILi64EEESG_EEEaNS5_IJNS4_6LayoutINS5_IJiNS5_IJSC_iEEEiEEENS5_IJlNS5_IJSB_SC_EEElEEEEENSJ_INS5_IJNS5_IJSH_iEEENS5_IJSG_iEEEiEEENS5_IJNS5_IJSG_NSA_ILi8192EEEEEENS5_IJSB_lEEElEEEEEEEEaNS5_IJlSB_lEEENS4_8TiledMMAINS4_8MMA_AtomIJNS4_4SM904GMMA6SPARSE27GMMA_64x64x64_S32S8S8_SS_TNILNS12_9SparseSelE0EEEEEENSJ_INS5_IJSC_SB_SB_EEENS5_IJSB_NSA_ILi0EEES19_EEEEENS5_IJNS4_10UnderscoreES1C_S1C_EEEEENS4_23SM90_TMA_LOAD_MULTICASTENS4_14ComposedLayoutINS4_7SwizzleILi2ELi4ELi3EEENS4_25smem_sparse_ptr_flag_bitsILi2ELi8EEENSJ_INS5_IJNS5_IJSB_NSA_ILi8EEEEEENS5_IJSC_SH_EEEEEENS5_IJNS5_IJS19_SG_EEESM_EEEEEEEvNS4_8identityENS4_13SM90_TMA_LOADENS1G_INS1H_ILi3ELi4ELi3EEENS4_18smem_ptr_flag_bitsILi8EEENSJ_INS5_IJS1L_SG_EEENS5_IJSG_SB_EEEEEEEvS1T_EENS_8epilogue10collective6detail29Sm90TmaWarpSpecializedAdapterINS24_15DefaultEpilogueIiNS5_IJSB_llEEES28_NS23_6thread17LinearCombinationIiLi1EiiLNS29_9ScaleType4KindE0ELNS_15FloatRoundStyleE2EiEENS1_15EpilogueDefaultEEEEEvvEEEEvNT_6ParamsE,(.L_x_141 - _ZN7cutlass13device_kernelINS_4gemm6kernel13GemmUniversalIN4cute5tupleIJiiiiEEENS1_10collective13CollectiveMmaINS1_40MainloopSm90TmaGmmaWarpSpecializedSparseILi12ENS5_IJNS4_1CILi1EEENSA_ILi2EEESB_EEENS1_35KernelTmaWarpSpecializedCooperativeEEENS5_IJNSA_ILi128EEENSA_ILi64EEESG_EEEaNS5_IJNS4_6LayoutINS5_IJiNS5_IJSC_iEEEiEEENS5_IJlNS5_IJSB_SC_EEElEEEEENSJ_INS5_IJNS5_IJSH_iEEENS5_IJSG_iEEEiEEENS5_IJNS5_IJSG_NSA_ILi8192EEEEEENS5_IJSB_lEEElEEEEEEEEaNS5_IJlSB_lEEENS4_8TiledMMAINS4_8MMA_AtomIJNS4_4SM904GMMA6SPARSE27GMMA_64x64x64_S32S8S8_SS_TNILNS12_9SparseSelE0EEEEEENSJ_INS5_IJSC_SB_SB_EEENS5_IJSB_NSA_ILi0EEES19_EEEEENS5_IJNS4_10UnderscoreES1C_S1C_EEEEENS4_23SM90_TMA_LOAD_MULTICASTENS4_14ComposedLayoutINS4_7SwizzleILi2ELi4ELi3EEENS4_25smem_sparse_ptr_flag_bitsILi2ELi8EEENSJ_INS5_IJNS5_IJSB_NSA_ILi8EEEEEENS5_IJSC_SH_EEEEEENS5_IJNS5_IJS19_SG_EEESM_EEEEEEEvNS4_8identityENS4_13SM90_TMA_LOADENS1G_INS1H_ILi3ELi4ELi3EEENS4_18smem_ptr_flag_bitsILi8EEENSJ_INS5_IJS1L_SG_EEENS5_IJSG_SB_EEEEEEEvS1T_EENS_8epilogue10collective6detail29Sm90TmaWarpSpecializedAdapterINS24_15DefaultEpilogueIiNS5_IJSB_llEEES28_NS23_6thread17LinearCombinationIiLi1EiiLNS29_9ScaleType4KindE0ELNS_15FloatRoundStyleE2EiEENS1_15EpilogueDefaultEEEEEvvEEEEvNT_6ParamsE)
        .other          _ZN7cutlass13device_kernelINS_4gemm6kernel13GemmUniversalIN4cute5tupleIJiiiiEEENS1_10collective13CollectiveMmaINS1_40MainloopSm90TmaGmmaWarpSpecializedSparseILi12ENS5_IJNS4_1CILi1EEENSA_ILi2EEESB_EEENS1_35KernelTmaWarpSpecializedCooperativeEEENS5_IJNSA_ILi128EEENSA_ILi64EEESG_EEEaNS5_IJNS4_6LayoutINS5_IJiNS5_IJSC_iEEEiEEENS5_IJlNS5_IJSB_SC_EEElEEEEENSJ_INS5_IJNS5_IJSH_iEEENS5_IJSG_iEEEiEEENS5_IJNS5_IJSG_NSA_ILi8192EEEEEENS5_IJSB_lEEElEEEEEEEEaNS5_IJlSB_lEEENS4_8TiledMMAINS4_8MMA_AtomIJNS4_4SM904GMMA6SPARSE27GMMA_64x64x64_S32S8S8_SS_TNILNS12_9SparseSelE0EEEEEENSJ_INS5_IJSC_SB_SB_EEENS5_IJSB_NSA_ILi0EEES19_EEEEENS5_IJNS4_10UnderscoreES1C_S1C_EEEEENS4_23SM90_TMA_LOAD_MULTICASTENS4_14ComposedLayoutINS4_7SwizzleILi2ELi4ELi3EEENS4_25smem_sparse_ptr_flag_bitsILi2ELi8EEENSJ_INS5_IJNS5_IJSB_NSA_ILi8EEEEEENS5_IJSC_SH_EEEEEENS5_IJNS5_IJS19_SG_EEESM_EEEEEEEvNS4_8identityENS4_13SM90_TMA_LOADENS1G_INS1H_ILi3ELi4ELi3EEENS4_18smem_ptr_flag_bitsILi8EEENSJ_INS5_IJS1L_SG_EEENS5_IJSG_SB_EEEEEEEvS1T_EENS_8epilogue10collective6detail29Sm90TmaWarpSpecializedAdapterINS24_15DefaultEpilogueIiNS5_IJSB_llEEES28_NS23_6thread17LinearCombinationIiLi1EiiLNS29_9ScaleType4KindE0ELNS_15FloatRoundStyleE2EiEENS1_15EpilogueDefaultEEEEEvvEEEEvNT_6ParamsE,@"STO_CUDA_ENTRY STV_DEFAULT"
_ZN7cutlass13device_kernelINS_4gemm6kernel13GemmUniversalIN4cute5tupleIJiiiiEEENS1_10collective13CollectiveMmaINS1_40MainloopSm90TmaGmmaWarpSpecializedSparseILi12ENS5_IJNS4_1CILi1EEENSA_ILi2EEESB_EEENS1_35KernelTmaWarpSpecializedCooperativeEEENS5_IJNSA_ILi128EEENSA_ILi64EEESG_EEEaNS5_IJNS4_6LayoutINS5_IJiNS5_IJSC_iEEEiEEENS5_IJlNS5_IJSB_SC_EEElEEEEENSJ_INS5_IJNS5_IJSH_iEEENS5_IJSG_iEEEiEEENS5_IJNS5_IJSG_NSA_ILi8192EEEEEENS5_IJSB_lEEElEEEEEEEEaNS5_IJlSB_lEEENS4_8TiledMMAINS4_8MMA_AtomIJNS4_4SM904GMMA6SPARSE27GMMA_64x64x64_S32S8S8_SS_TNILNS12_9SparseSelE0EEEEEENSJ_INS5_IJSC_SB_SB_EEENS5_IJSB_NSA_ILi0EEES19_EEEEENS5_IJNS4_10UnderscoreES1C_S1C_EEEEENS4_23SM90_TMA_LOAD_MULTICASTENS4_14ComposedLayoutINS4_7SwizzleILi2ELi4ELi3EEENS4_25smem_sparse_ptr_flag_bitsILi2ELi8EEENSJ_INS5_IJNS5_IJSB_NSA_ILi8EEEEEENS5_IJSC_SH_EEEEEENS5_IJNS5_IJS19_SG_EEESM_EEEEEEEvNS4_8identityENS4_13SM90_TMA_LOADENS1G_INS1H_ILi3ELi4ELi3EEENS4_18smem_ptr_flag_bitsILi8EEENSJ_INS5_IJS1L_SG_EEENS5_IJSG_SB_EEEEEEEvS1T_EENS_8epilogue10collective6detail29Sm90TmaWarpSpecializedAdapterINS24_15DefaultEpilogueIiNS5_IJSB_llEEES28_NS23_6thread17LinearCombinationIiLi1EiiLNS29_9ScaleType4KindE0ELNS_15FloatRoundStyleE2EiEENS1_15EpilogueDefaultEEEEEvvEEEEvNT_6ParamsE:
[----:B------:R-:W-:Y:S01]  /*0000*/  LDC R1, c[0x0][0x28] ;  /* 0x00000a00ff017b82 */ /* 0x000fe20000000800 */
[----:B------:R-:W0:Y:S01]  /*0010*/  S2R R0, SR_TID.X ;  /* 0x0000000000007919 */ /* 0x000e220000002100 */
[----:B------:R-:W-:Y:S01]  /*0020*/  ELECT P0, URZ, PT ;  /* 0x00000000003f782f */ /* 0x000fe20003800000 */
[----:B------:R-:W-:Y:S01]  /*0030*/  BSSY B0, `(.L_x_0) ;  /* 0x0000012000007945 */ /* 0x000fe20003800000 */
[--C-:B0-----:R-:W-:Y:S02]  /*0040*/  SHF.R.U32.HI R2, RZ, 0x5, R0.reuse ;  /* 0x00000005ff027819 */ /* 0x101fe40000011600 */
[----:B------:R-:W-:-:S03]  /*0050*/  SHF.R.U32.HI R6, RZ, 0x7, R0 ;  /* 0x00000007ff067819 */ /* 0x000fc60000011600 */
[----:B------:R-:W0:Y:S04]  /*0060*/  SHFL.IDX PT, R7, R2, RZ, 0x1f ;  /* 0x00001fff02077589 */ /* 0x000e2800000e0000 */
[----:B------:R1:W2:Y:S01]  /*0070*/  SHFL.IDX PT, R4, R6, RZ, 0x1f ;  /* 0x00001fff06047589 */ /* 0x0002a200000e0000 */
[----:B0-----:R-:W-:-:S13]  /*0080*/  ISETP.NE.OR P0, PT, R7, RZ, !P0 ;  /* 0x000000ff0700720c */ /* 0x001fda0004705670 */
[----:B-12---:R-:W-:Y:S05]  /*0090*/  @P0 BRA `(.L_x_1) ;  /* 0x00000000002c0947 */ /* 0x006fea0003800000 */
[----:B------:R-:W-:Y:S02]  /*00a0*/  ULDC.64 UR4, c[0x0][0x198] ;  /* 0x0000660000047ab9 */ /* 0x000fe40000000a00 */
[----:B------:R-:W-:Y:S02]  /*00b0*/  UIADD3 UR6, UP0, UR4, 0xf0, URZ ;  /* 0x000000f004067890 */ /* 0x000fe4000ff1e03f */
[----:B------:R-:W-:Y:S02]  /*00c0*/  UIADD3 UR8, UP1, UR4, 0x1f0, URZ ;  /* 0x000001f004087890 */ /* 0x000fe4000ff3e03f */
[----:B------:R-:W-:Y:S02]  /*00d0*/  UIADD3 UR4, UP2, UR4, 0x2f0, URZ ;  /* 0x000002f004047890 */ /* 0x000fe4000ff5e03f */
[----:B------:R-:W-:Y:S02]  /*00e0*/  UIADD3.X UR7, URZ, UR5, URZ, UP0, !UPT ;  /* 0x000000053f077290 */ /* 0x000fe400087fe43f */
[----:B------:R-:W-:-:S02]  /*00f0*/  UIADD3.X UR9, URZ, UR5, URZ, UP1, !UPT ;  /* 0x000000053f097290 */ /* 0x000fc40008ffe43f */
[----:B------:R-:W-:-:S05]  /*0100*/  UIADD3.X UR5, URZ, UR5, URZ, UP2, !UPT ;  /* 0x000000053f057290 */ /* 0x000fca00097fe43f */
[----:B------:R0:W-:Y:S02]  /*0110*/  UTMACCTL.PF [UR6] ;  /* 0x00000000060079b9 */ /* 0x0001e40008040000 */
[----:B------:R0:W-:Y:S02]  /*0120*/  UTMACCTL.PF [UR8] ;  /* 0x00000000080079b9 */ /* 0x0001e40008040000 */
[----:B------:R0:W-:Y:S02]  /*0130*/  UTMACCTL.PF [UR4] ;  /* 0x00000000040079b9 */ /* 0x0001e40008040000 */
[----:B0-----:R-:W-:Y:S01]  /*0140*/  NOP ;  /* 0x0000000000007918 */ /* 0x001fe20000000000 */
.L_x_1:
[----:B------:R-:W-:Y:S05]  /*0150*/  BSYNC B0 ;  /* 0x0000000000007941 */ /* 0x000fea0003800000 */
.L_x_0:
[----:B------:R-:W0:Y:S02]  /*0160*/  SHFL.IDX PT, R3, R2, RZ, 0x1f ;  /* 0x00001fff02037589 */ /* 0x000e2400000e0000 */
[----:B0-----:R-:W-:-:S13]  /*0170*/  ISETP.NE.AND P0, PT, R3, RZ, PT ;  /* 0x000000ff0300720c */ /* 0x001fda0003f05270 */
[----:B------:R-:W-:Y:S05]  /*0180*/  @P0 BRA `(.L_x_2) ;  /* 0x0000000000a40947 */ /* 0x000fea0003800000 */
[----:B------:R-:W-:Y:S01]  /*0190*/  ELECT P0, URZ, PT ;  /* 0x00000000003f782f */ /* 0x000fe20003800000 */
[----:B------:R-:W-:-:S12]  /*01a0*/  BSSY B0, `(.L_x_2) ;  /* 0x0000027000007945 */ /* 0x000fd80003800000 */
[----:B------:R-:W-:Y:S05]  /*01b0*/  @!P0 BRA `(.L_x_3) ;  /* 0x0000000000948947 */ /* 0x000fea0003800000 */
[----:B------:R-:W0:Y:S01]  /*01c0*/  S2UR UR8, SR_CgaCtaId ;  /* 0x00000000000879c3 */ /* 0x000e220000008800 */
[----:B------:R-:W-:Y:S01]  /*01d0*/  UMOV UR4, 0x400 ;  /* 0x0000040000047882 */ /* 0x000fe20000000000 */
[----:B------:R-:W-:Y:S01]  /*01e0*/  UMOV UR5, 0x1 ;  /* 0x0000000100057882 */ /* 0x000fe20000000000 */
[----:B------:R-:W-:Y:S02]  /*01f0*/  UMOV UR6, 0x4 ;  /* 0x0000000400067882 */ /* 0x000fe40000000000 */
[----:B------:R-:W-:-:S04]  /*0200*/  UIADD3 UR6, -UR6, 0x100000, URZ ;  /* 0x0010000006067890 */ /* 0x000fc8000fffe13f */
[----:B------:R-:W-:Y:S02]  /*0210*/  USHF.L.U32 UR7, UR6, 0xb, URZ ;  /* 0x0000000b06077899 */ /* 0x000fe4000800063f */
[----:B------:R-:W-:Y:S02]  /*0220*/  USHF.L.U32 UR6, UR6, 0x1, URZ ;  /* 0x0000000106067899 */ /* 0x000fe4000800063f */
[----:B0-----:R-:W-:Y:S02]  /*0230*/  ULEA UR8, UR8, UR4, 0x18 ;  /* 0x0000000408087291 */ /* 0x001fe4000f8ec03f */
[----:B------:R-:W-:-:S04]  /*0240*/  UIADD3 UR4, -UR5, 0x100000, URZ ;  /* 0x0010000005047890 */ /* 0x000fc8000fffe13f */
[----:B------:R-:W-:Y:S02]  /*0250*/  USHF.L.U32 UR5, UR4, 0xb, URZ ;  /* 0x0000000b04057899 */ /* 0x000fe4000800063f */
[----:B------:R-:W-:Y:S01]  /*0260*/  USHF.L.U32 UR4, UR4, 0x1, URZ ;  /* 0x0000000104047899 */ /* 0x000fe2000800063f */
[----:B------:R-:W0:Y:S11]  /*0270*/  FENCE.VIEW.ASYNC.S ;  /* 0x00000000000073c6 */ /* 0x000e360000000000 */
[----:B0-----:R0:W1:Y:S01]  /*0280*/  SYNCS.EXCH.64 URZ, [UR8], UR4 ;  /* 0x00000004083f75b2 */ /* 0x0010620008000100 */
[----:B------:R0:W2:Y:S01]  /*0290*/  SYNCS.EXCH.64 URZ, [UR8+0x60], UR6 ;  /* 0x00006006083f75b2 */ /* 0x0000a20008000100 */
[----:B------:R0:W3:Y:S01]  /*02a0*/  SYNCS.EXCH.64 URZ, [UR8+0x8], UR4 ;  /* 0x00000804083f75b2 */ /* 0x0000e20008000100 */
[----:B------:R0:W4:Y:S01]  /*02b0*/  SYNCS.EXCH.64 URZ, [UR8+0x68], UR6 ;  /* 0x00006806083f75b2 */ /* 0x0001220008000100 */
[----:B------:R0:W0:Y:S01]  /*02c0*/  SYNCS.EXCH.64 URZ, [UR8+0x10], UR4 ;  /* 0x00001004083f75b2 */ /* 0x0000220008000100 */
        /* <DEDUP_REMOVED lines=19> */
[----:B-1----:R-:W-:Y:S01]  /*0400*/  NOP ;  /* 0x0000000000007918 */ /* 0x002fe20000000000 */
.L_x_3:
[----:B0-----:R-:W-:Y:S05]  /*0410*/  BSYNC B0 ;  /* 0x0000000000007941 */ /* 0x001fea0003800000 */
.L_x_2:
[----:B------:R-:W0:Y:S01]  /*0420*/  SHFL.IDX PT, R2, R2, RZ, 0x1f ;  /* 0x00001fff02027589 */ /* 0x000e2200000e0000 */
[----:B------:R-:W-:Y:S01]  /*0430*/  SHF.R.S32.HI R5, RZ, 0x1f, R0 ;  /* 0x0000001fff057819 */ /* 0x000fe20000011400 */
[----:B------:R-:W1:Y:S01]  /*0440*/  S2UR UR8, SR_CTAID.X ;  /* 0x00000000000879c3 */ /* 0x000e620000002500 */
[----:B------:R-:W-:Y:S01]  /*0450*/  ELECT P0, URZ, PT ;  /* 0x00000000003f782f */ /* 0x000fe20003800000 */
[----:B------:R-:W5:Y:S01]  /*0460*/  S2R R8, SR_CTAID.Y ;  /* 0x0000000000087919 */ /* 0x000f620000002600 */
[----:B------:R-:W-:Y:S01]  /*0470*/  LEA.HI R5, R5, R0, RZ, 0x7 ;  /* 0x0000000005057211 */ /* 0x000fe200078f38ff */
[----:B------:R-:W-:Y:S01]  /*0480*/  ULDC UR4, c[0x0][0x154] ;  /* 0x0000550000047ab9 */ /* 0x000fe20000000800 */
[----:B------:R-:W-:Y:S01]  /*0490*/  VIADD R16, R4, 0xffffffff ;  /* 0xffffffff04107836 */ /* 0x000fe20000000000 */
[----:B------:R-:W-:Y:S01]  /*04a0*/  NOP ;  /* 0x0000000000007918 */ /* 0x000fe20000000000 */
[----:B------:R-:W-:Y:S01]  /*04b0*/  LOP3.LUT R5, R5, 0xffffff80, RZ, 0xc0, !PT ;  /* 0xffffff8005057812 */ /* 0x000fe200078ec0ff */
[----:B------:R-:W2:Y:S01]  /*04c0*/  LDC R15, c[0x0][0x140] ;  /* 0x00005000ff0f7b82 */ /* 0x000ea20000000800 */
[----:B------:R-:W-:Y:S01]  /*04d0*/  NOP ;  /* 0x0000000000007918 */ /* 0x000fe20000000000 */
[----:B------:R-:W-:-:S02]  /*04e0*/  ISETP.GE.U32.AND P5, PT, R16, 0x2, PT ;  /* 0x000000021000780c */ /* 0x000fc40003fa6070 */
[----:B------:R-:W-:-:S05]  /*04f0*/  IMAD.IADD R5, R0, 0x1, -R5 ;  /* 0x0000000100057824 */ /* 0x000fca00078e0a05 */
[----:B------:R-:W-:Y:S02]  /*0500*/  SHF.R.S32.HI R10, RZ, 0x1f, R5 ;  /* 0x0000001fff0a7819 */ /* 0x000fe40000011405 */
[----:B------:R-:W-:Y:S02]  /*0510*/  LOP3.LUT P2, RZ, R5, 0x7, RZ, 0xc0, !PT ;  /* 0x0000000705ff7812 */ /* 0x000fe4000784c0ff */
[----:B------:R-:W-:Y:S02]  /*0520*/  LEA.HI R10, R10, R5, RZ, 0x3 ;  /* 0x000000050a0a7211 */ /* 0x000fe400078f18ff */
[----:B0-----:R-:W-:Y:S02]  /*0530*/  ISETP.NE.OR P0, PT, R2, RZ, !P0 ;  /* 0x000000ff0200720c */ /* 0x001fe40004705670 */
[--C-:B------:R-:W-:Y:S02]  /*0540*/  SHF.R.S32.HI R2, RZ, 0x3, R10.reuse ;  /* 0x00000003ff027819 */ /* 0x100fe4000001140a */
[----:B------:R-:W-:-:S02]  /*0550*/  SHF.R.S32.HI R11, RZ, 0x1f, R10 ;  /* 0x0000001fff0b7819 */ /* 0x000fc4000001140a */
[----:B------:R-:W-:Y:S02]  /*0560*/  SHF.R.S32.HI R10, RZ, 0x1f, R3 ;  /* 0x0000001fff0a7819 */ /* 0x000fe40000011403 */
[----:B------:R-:W-:Y:S02]  /*0570*/  LEA.HI R11, R11, R2, RZ, 0x2 ;  /* 0x000000020b0b7211 */ /* 0x000fe400078f10ff */
[----:B------:R-:W-:Y:S02]  /*0580*/  LEA.HI R10, R10, R3, RZ, 0x2 ;  /* 0x000000030a0a7211 */ /* 0x000fe400078f10ff */
[----:B-----5:R-:W-:Y:S01]  /*0590*/  I2FP.F32.U32 R13, R8 ;  /* 0x00000008000d7245 */ /* 0x020fe20000201000 */
[----:B------:R-:W-:Y:S01]  /*05a0*/  VOTEU.ALL UP0, P0 ;  /* 0x00000000003f7886 */ /* 0x000fe20000000000 */
[----:B------:R-:W-:Y:S01]  /*05b0*/  LOP3.LUT R12, R10, 0x3ffffffc, RZ, 0xc0, !PT ;  /* 0x3ffffffc0a0c7812 */ /* 0x000fe200078ec0ff */
[----:B------:R-:W-:Y:S01]  /*05c0*/  VOTEU.ALL UP1, P0 ;  /* 0x00000000003f7886 */ /* 0x000fe20000020000 */
[----:B------:R-:W-:Y:S01]  /*05d0*/  LOP3.LUT R11, R11, 0xfffffffc, RZ, 0xc0, !PT ;  /* 0xfffffffc0b0b7812 */ /* 0x000fe200078ec0ff */
[----:B------:R-:W-:Y:S01]  /*05e0*/  FMUL R14, R13, UR4 ;  /* 0x000000040d0e7c20 */ /* 0x000fe20008400000 */
[----:B------:R-:W0:Y:S01]  /*05f0*/  @!UP0 S2UR UR7, SR_CgaCtaId ;  /* 0x00000000000789c3 */ /* 0x000e220000008800 */
[----:B------:R-:W-:Y:S01]  /*0600*/  IMAD.IADD R3, R3, 0x1, -R12 ;  /* 0x0000000103037824 */ /* 0x000fe200078e0a0c */
[----:B-1----:R-:W-:Y:S01]  /*0610*/  I2FP.F32.U32 R12, UR8 ;  /* 0x00000008000c7c45 */ /* 0x002fe20008201000 */
[----:B------:R-:W-:Y:S01]  /*0620*/  IMAD.IADD R10, R2, 0x1, -R11 ;  /* 0x00000001020a7824 */ /* 0x000fe200078e0a0b */
[----:B------:R-:W-:Y:S01]  /*0630*/  ULDC UR4, c[0x0][0x150] ;  /* 0x0000540000047ab9 */ /* 0x000fe20000000800 */
[----:B------:R-:W-:Y:S01]  /*0640*/  SHF.R.S32.HI R2, RZ, 0x1f, R7 ;  /* 0x0000001fff027819 */ /* 0x000fe20000011407 */
[----:B------:R-:W1:Y:S01]  /*0650*/  F2I.U32.TRUNC.NTZ R14, R14 ;  /* 0x0000000e000e7305 */ /* 0x000e62000020f000 */
[----:B------:R-:W-:Y:S01]  /*0660*/  FMUL R12, R12, UR4 ;  /* 0x000000040c0c7c20 */ /* 0x000fe20008400000 */
[----:B------:R-:W5:Y:S01]  /*0670*/  LDC R11, c[0x0][0x148] ;  /* 0x00005200ff0b7b82 */ /* 0x000f620000000800 */
[----:B------:R-:W-:Y:S01]  /*0680*/  LEA.HI R2, R2, R7, RZ, 0x2 ;  /* 0x0000000702027211 */ /* 0x000fe200078f10ff */
[----:B------:R-:W-:Y:S01]  /*0690*/  IMAD R3, R3, 0x4, R10 ;  /* 0x0000000403037824 */ /* 0x000fe200078e020a */
[----:B------:R-:W-:Y:S01]  /*06a0*/  UMOV UR4, 0x20 ;  /* 0x0000002000047882 */ /* 0x000fe20000000000 */
[----:B------:R-:W-:Y:S01]  /*06b0*/  @!UP0 UMOV UR6, 0x400 ;  /* 0x0000040000068882 */ /* 0x000fe20000000000 */
[----:B------:R-:W-:Y:S01]  /*06c0*/  LOP3.LUT R2, R2, 0xfffffffc, RZ, 0xc0, !PT ;  /* 0xfffffffc02027812 */ /* 0x000fe200078ec0ff */
[----:B------:R-:W3:Y:S01]  /*06d0*/  F2I.U32.TRUNC.NTZ R12, R12 ;  /* 0x0000000c000c7305 */ /* 0x000ee2000020f000 */
[----:B------:R-:W-:Y:S01]  /*06e0*/  IMAD.SHL.U32 R10, R3, 0x4, RZ ;  /* 0x00000004030a7824 */ /* 0x000fe200078e00ff */
[----:B------:R-:W4:Y:S01]  /*06f0*/  LDC R13, c[0x0][0x144] ;  /* 0x00005100ff0d7b82 */ /* 0x000f220000000800 */
[----:B------:R-:W-:-:S04]  /*0700*/  @!UP0 UIADD3 UR4, -UR4, 0x100000, URZ ;  /* 0x0010000004048890 */ /* 0x000fc8000fffe13f */
[----:B------:R-:W-:Y:S02]  /*0710*/  @!UP0 USHF.L.U32 UR5, UR4, 0xb, URZ ;  /* 0x0000000b04058899 */ /* 0x000fe4000800063f */
[----:B------:R-:W-:Y:S01]  /*0720*/  @!UP0 USHF.L.U32 UR4, UR4, 0x1, URZ ;  /* 0x0000000104048899 */ /* 0x000fe2000800063f */
[----:B------:R-:W-:Y:S01]  /*0730*/  IMAD.IADD R7, R7, 0x1, -R2 ;  /* 0x0000000107077824 */ /* 0x000fe200078e0a02 */
[----:B--2---:R-:W-:Y:S01]  /*0740*/  ISETP.EQ.U32.AND P4, PT, R15, 0x1, PT ;  /* 0x000000010f00780c */ /* 0x004fe20003f82070 */
[----:B-1----:R-:W-:Y:S01]  /*0750*/  IMAD.MOV R20, RZ, RZ, -R14 ;  /* 0x000000ffff147224 */ /* 0x002fe200078e0a0e */
[----:B------:R-:W-:Y:S01]  /*0760*/  LOP3.LUT R3, R3, 0xc, R10, 0x78, !PT ;  /* 0x0000000c03037812 */ /* 0x000fe200078e780a */
[----:B0-----:R-:W-:Y:S01]  /*0770*/  @!UP0 ULEA UR6, UR7, UR6, 0x18 ;  /* 0x0000000607068291 */ /* 0x001fe2000f8ec03f */
[----:B------:R-:W-:Y:S01]  /*0780*/  ISETP.NE.AND P1, PT, R7, 0x3, PT ;  /* 0x000000030700780c */ /* 0x000fe20003f25270 */
[----:B------:R-:W-:Y:S01]  /*0790*/  VOTEU.ALL UP0, P0 ;  /* 0x00000000003f7886 */ /* 0x000fe20000000000 */
[----:B------:R-:W-:Y:S01]  /*07a0*/  ISETP.LT.U32.AND P0, PT, R3, 0x2, !P2 ;  /* 0x000000020300780c */ /* 0x000fe20005701070 */
[----:B---3--:R-:W-:Y:S01]  /*07b0*/  IMAD.MOV R12, RZ, RZ, -R12 ;  /* 0x000000ffff0c7224 */ /* 0x008fe200078e0a0c */
[----:B------:R-:W-:Y:S01]  /*07c0*/  ISETP.EQ.OR P1, PT, R7, RZ, !P1 ;  /* 0x000000ff0700720c */ /* 0x000fe20004f22670 */
[----:B-----5:R-:W-:Y:S01]  /*07d0*/  IMAD R2, R11, R20, R8 ;  /* 0x000000140b027224 */ /* 0x020fe200078e0208 */
[----:B------:R-:W-:-:S02]  /*07e0*/  ISETP.NE.AND P2, PT, R4, RZ, PT ;  /* 0x000000ff0400720c */ /* 0x000fc40003f45270 */
[----:B------:R-:W-:Y:S01]  /*07f0*/  ISETP.EQ.AND P1, PT, R4, RZ, P1 ;  /* 0x000000ff0400720c */ /* 0x000fe20000f22270 */
[----:B------:R-:W0:Y:S02]  /*0800*/  FENCE.VIEW.ASYNC.S ;  /* 0x00000000000073c6 */ /* 0x000e240000000000 */
[----:B0-----:R0:W1:Y:S01]  /*0810*/  @!UP0 SYNCS.EXCH.64 URZ, [UR6+0xd0], UR4 ;  /* 0x0000d004063f85b2 */ /* 0x0010620008000100 */
[----:B------:R-:W-:Y:S02]  /*0820*/  ISETP.NE.AND P3, PT, R2, R3, PT ;  /* 0x000000030200720c */ /* 0x000fe40003f65270 */
[----:B------:R-:W-:Y:S01]  /*0830*/  SEL R2, RZ, 0x1, !P1 ;  /* 0x00000001ff027807 */ /* 0x000fe20004800000 */
[----:B----4-:R-:W-:-:S03]  /*0840*/  IMAD R10, R13, R12, UR8 ;  /* 0x000000080d0a7e24 */ /* 0x010fc6000f8e020c */
[----:B------:R-:W-:Y:S02]  /*0850*/  SEL R2, R2, 0x2, P5 ;  /* 0x0000000202027807 */ /* 0x000fe40002800000 */
[----:B------:R-:W-:-:S04]  /*0860*/  ISETP.EQ.OR P3, PT, R10, RZ, !P3 ;  /* 0x000000ff0a00720c */ /* 0x000fc80005f62670 */
[----:B------:R-:W-:Y:S01]  /*0870*/  PLOP3.LUT P0, PT, P0, P3, PT, 0x80, 0x0 ;  /* 0x000000000000781c */ /* 0x000fe20000707070 */
[----:B------:R0:W2:Y:S01]  /*0880*/  @!UP1 SYNCS.EXCH.64 URZ, [UR6+0xd8], UR4 ;  /* 0x0000d804063f95b2 */ /* 0x0000a20008000100 */
[----:B------:R-:W-:Y:S01]  /*0890*/  NOP ;  /* 0x0000000000007918 */ /* 0x000fe20000000000 */
[----:B------:R-:W-:Y:S10]  /*08a0*/  @!P4 BRA `(.L_x_4) ;  /* 0x000000000008c947 */ /* 0x000ff40003800000 */
[----:B-12---:R-:W-:Y:S01]  /*08b0*/  UCGABAR_ARV ;  /* 0x00000000000079c7 */ /* 0x006fe20008000000 */
[----:B------:R-:W-:Y:S05]  /*08c0*/  BRA `(.L_x_5) ;  /* 0x0000000000047947 */ /* 0x000fea0003800000 */
.L_x_4:
[----:B-12---:R-:W-:Y:S01]  /*08d0*/  NOP ;  /* 0x0000000000007918 */ /* 0x006fe20000000000 */
.L_x_5:
[----:B------:R-:W1:Y:S01]  /*08e0*/  LDC R4, c[0x0][0x75c] ;  /* 0x0001d700ff047b82 */ /* 0x000e620000000800 */
[----:B------:R-:W-:Y:S01]  /*08f0*/  IMAD.MOV.U32 R5, RZ, RZ, RZ ;  /* 0x000000ffff057224 */ /* 0x000fe200078e00ff */
[----:B-1----:R-:W-:Y:S01]  /*0900*/  ISETP.NE.AND P3, PT, R4, 0x1, PT ;  /* 0x000000010400780c */ /* 0x002fe20003f65270 */
[----:B------:R-:W-:-:S12]  /*0910*/  IMAD.U32 R4, RZ, RZ, UR8 ;  /* 0x00000008ff047e24 */ /* 0x000fd8000f8e00ff */
[----:B------:R-:W1:Y:S01]  /*0920*/  @P3 LDC R15, c[0x0][0x10] ;  /* 0x00000400ff0f3b82 */ /* 0x000e620000000800 */
[----:B------:R-:W-:Y:S02]  /*0930*/  @P3 IMAD.MOV.U32 R9, RZ, RZ, RZ ;  /* 0x000000ffff093224 */ /* 0x000fe400078e00ff */
[----:B------:R-:W-:-:S05]  /*0940*/  @P3 IMAD.MOV.U32 R17, RZ, RZ, RZ ;  /* 0x000000ffff113224 */ /* 0x000fca00078e00ff */
[----:B------:R-:W2:Y:S01]  /*0950*/  @!P3 LDC R13, c[0x0][0xc] ;  /* 0x00000300ff0dbb82 */ /* 0x000ea20000000800 */
[----:B-1----:R-:W-:-:S04]  /*0960*/  @P3 IMAD.WIDE.U32 R14, R15, UR8, R8 ;  /* 0x000000080f0e3c25 */ /* 0x002fc8000f8e0008 */
[----:B--2---:R-:W-:-:S04]  /*0970*/  @!P3 IMAD.WIDE.U32 R12, R8, R13, R4 ;  /* 0x0000000d080cb225 */ /* 0x004fc800078e0004 */
[----:B------:R-:W-:Y:S02]  /*0980*/  @P3 IMAD.MOV.U32 R4, RZ, RZ, R14 ;  /* 0x000000ffff043224 */ /* 0x000fe400078e000e */
[----:B------:R-:W-:Y:S02]  /*0990*/  @P3 IMAD.IADD R5, R15, 0x1, R17 ;  /* 0x000000010f053824 */ /* 0x000fe400078e0211 */
[----:B------:R-:W-:Y:S02]  /*09a0*/  @!P3 IMAD.MOV.U32 R4, RZ, RZ, R12 ;  /* 0x000000ffff04b224 */ /* 0x000fe400078e000c */
[----:B------:R-:W-:Y:S01]  /*09b0*/  @!P3 IMAD.MOV.U32 R5, RZ, RZ, R13 ;  /* 0x000000ffff05b224 */ /* 0x000fe200078e000d */
[----:B------:R-:W-:Y:S06]  /*09c0*/  @!P4 BRA `(.L_x_6) ;  /* 0x00000000000cc947 */ /* 0x000fec0003800000 */
[----:B------:R-:W-:Y:S01]  /*09d0*/  UCGABAR_WAIT ;  /* 0x0000000000007dc7 */ /* 0x000fe20008000000 */
[----:B------:R-:W-:Y:S01]  /*09e0*/  CCTL.IVALL ;  /* 0x00000000ff00798f */ /* 0x000fe20002000000 */
[----:B------:R-:W-:Y:S05]  /*09f0*/  BRA `(.L_x_7) ;  /* 0x0000000000047947 */ /* 0x000fea0003800000 */
.L_x_6:
[----:B------:R-:W-:Y:S06]  /*0a00*/  BAR.SYNC.DEFER_BLOCKING 0x0 ;  /* 0x0000000000007b1d */ /* 0x000fec0000010000 */
.L_x_7:
[----:B------:R-:W-:Y:S05]  /*0a10*/  @!P2 BRA `(.L_x_8) ;  /* 0x0000003c00b8a947 */ /* 0x000fea0003800000 */
[----:B------:R-:W-:-:S13]  /*0a20*/  ISETP.GT.U32.AND P1, PT, R16, 0x1, PT ;  /* 0x000000011000780c */ /* 0x000fda0003f24070 */
[----:B0-----:R-:W-:Y:S05]  /*0a30*/  @P1 EXIT ;  /* 0x000000000000194d */ /* 0x001fea0003800000 */
[----:B------:R-:W-:Y:S01]  /*0a40*/  ULDC.64 UR4, c[0x0][0x750] ;  /* 0x0001d40000047ab9 */ /* 0x000fe20000000a00 */
[----:B------:R-:W-:Y:S01]  /*0a50*/  PRMT R13, RZ, 0x7610, R13 ;  /* 0x00007610ff0d7816 */ /* 0x000fe2000000000d */
[----:B------:R-:W-:Y:S01]  /*0a60*/  IMAD.MOV.U32 R14, RZ, RZ, -0x1 ;  /* 0xffffffffff0e7424 */ /* 0x000fe200078e00ff */
[----:B------:R-:W-:Y:S01]  /*0a70*/  ISETP.GE.U32.AND P1, PT, R4, UR4, PT ;  /* 0x0000000404007c0c */ /* 0x000fe2000bf26070 */
[----:B------:R-:W-:Y:S02]  /*0a80*/  IMAD.MOV.U32 R18, RZ, RZ, -0x1 ;  /* 0xffffffffff127424 */ /* 0x000fe400078e00ff */
[----:B------:R-:W-:Y:S01]  /*0a90*/  IMAD.MOV.U32 R12, RZ, RZ, -0x1 ;  /* 0xffffffffff0c7424 */ /* 0x000fe200078e00ff */
[----:B------:R-:W-:-:S13]  /*0aa0*/  ISETP.GE.U32.AND.EX P1, PT, R5, UR5, PT, P1 ;  /* 0x0000000505007c0c */ /* 0x000fda000bf26110 */
[----:B------:R-:W-:Y:S05]  /*0ab0*/  @P1 BRA `(.L_x_9) ;  /* 0x0000000400281947 */ /* 0x000fea0003800000 */
[----:B------:R-:W0:Y:S01]  /*0ac0*/  LDC.64 R22, c[0x0][0x728] ;  /* 0x0001ca00ff167b82 */ /* 0x000e220000000a00 */
[----:B------:R-:W-:Y:S02]  /*0ad0*/  IMAD.MOV.U32 R12, RZ, RZ, R4 ;  /* 0x000000ffff0c7224 */ /* 0x000fe400078e0004 */
[----:B------:R-:W-:-:S05]  /*0ae0*/  IMAD.MOV.U32 R13, RZ, RZ, R5 ;  /* 0x000000ffff0d7224 */ /* 0x000fca00078e0005 */
[----:B------:R-:W1:Y:S08]  /*0af0*/  LDC R18, c[0x0][0x730] ;  /* 0x0001cc00ff127b82 */ /* 0x000e700000000800 */
[----:B------:R-:W2:Y:S01]  /*0b00*/  LDC.64 R24, c[0x0][0x720] ;  /* 0x0001c800ff187b82 */ /* 0x000ea20000000a00 */
[----:B0-----:R-:W-:-:S04]  /*0b10*/  ISETP.NE.U32.AND P1, PT, R22, RZ, PT ;  /* 0x000000ff1600720c */ /* 0x001fc80003f25070 */
[----:B------:R-:W-:-:S13]  /*0b20*/  ISETP.NE.AND.EX P1, PT, R23, RZ, PT, P1 ;  /* 0x000000ff1700720c */ /* 0x000fda0003f25310 */
[----:B-12---:R-:W-:Y:S05]  /*0b30*/  @!P1 BRA `(.L_x_10) ;  /* 0x0000000000289947 */ /* 0x006fea0003800000 */
[----:B------:R-:W0:Y:S02]  /*0b40*/  LDC R7, c[0x0][0x734] ;  /* 0x0001cd00ff077b82 */ /* 0x000e240000000800 */
[----:B0-----:R-:W-:-:S05]  /*0b50*/  IADD3 R7, P1, R4, R7, RZ ;  /* 0x0000000704077210 */ /* 0x001fca0007f3e0ff */
[----:B------:R-:W-:-:S04]  /*0b60*/  IMAD.X R19, RZ, RZ, R5, P1 ;  /* 0x000000ffff137224 */ /* 0x000fc800008e0605 */
[----:B------:R-:W-:-:S04]  /*0b70*/  IMAD.WIDE.U32 R12, R19, R22, RZ ;  /* 0x00000016130c7225 */ /* 0x000fc800078e00ff */
[----:B------:R-:W-:-:S04]  /*0b80*/  IMAD.WIDE.U32 R14, P1, R7, R23, R12 ;  /* 0x00000017070e7225 */ /* 0x000fc8000782000c */
[----:B------:R-:W-:-:S04]  /*0b90*/  IMAD.WIDE.U32 R12, R7, R22, RZ ;  /* 0x00000016070c7225 */ /* 0x000fc800078e00ff */
[----:B------:R-:W-:Y:S01]  /*0ba0*/  IMAD.X R17, RZ, RZ, RZ, P1 ;  /* 0x000000ffff117224 */ /* 0x000fe200008e06ff */
[----:B------:R-:W-:Y:S01]  /*0bb0*/  IADD3 RZ, P1, R13, R14, RZ ;  /* 0x0000000e0dff7210 */ /* 0x000fe20007f3e0ff */
[----:B------:R-:W-:-:S04]  /*0bc0*/  IMAD.MOV.U32 R16, RZ, RZ, R15 ;  /* 0x000000ffff107224 */ /* 0x000fc800078e000f */
[----:B------:R-:W-:-:S08]  /*0bd0*/  IMAD.WIDE.U32.X R12, R19, R23, R16, P1 ;  /* 0x00000017130c7225 */ /* 0x000fd000008e0410 */
.L_x_10:
[----:B------:R-:W0:Y:S01]  /*0be0*/  LDC.64 R28, c[0x0][0x740] ;  /* 0x0001d000ff1c7b82 */ /* 0x000e220000000a00 */
[--C-:B------:R-:W-:Y:S01]  /*0bf0*/  SHF.R.U64 R27, R12, R18, R13.reuse ;  /* 0x000000120c1b7219 */ /* 0x100fe2000000120d */
[----:B------:R-:W-:Y:S01]  /*0c00*/  IMAD R31, R11, R20, R8 ;  /* 0x000000140b1f7224 */ /* 0x000fe200078e0208 */
[----:B------:R-:W-:Y:S01]  /*0c10*/  SHF.R.U32.HI R7, RZ, R18, R13 ;  /* 0x00000012ff077219 */ /* 0x000fe2000001160d */
[----:B------:R-:W-:Y:S01]  /*0c20*/  IMAD.MOV.U32 R23, RZ, RZ, 0x1 ;  /* 0x00000001ff177424 */ /* 0x000fe200078e00ff */
[----:B------:R-:W-:-:S03]  /*0c30*/  IADD3 R9, P1, RZ, -R27, RZ ;  /* 0x8000001bff097210 */ /* 0x000fc60007f3e0ff */
[----:B------:R-:W1:Y:S02]  /*0c40*/  LDC R22, c[0x0][0x718] ;  /* 0x0001c600ff167b82 */ /* 0x000e640000000800 */
[----:B------:R-:W-:Y:S02]  /*0c50*/  IMAD.X R7, RZ, RZ, ~R7, P1 ;  /* 0x000000ffff077224 */ /* 0x000fe400008e0e07 */
[----:B------:R-:W-:-:S04]  /*0c60*/  IMAD.WIDE.U32 R12, R9, R24, R4 ;  /* 0x00000018090c7225 */ /* 0x000fc800078e0004 */
[----:B------:R-:W2:Y:S01]  /*0c70*/  LDC R18, c[0x0][0x708] ;  /* 0x0001c200ff127b82 */ /* 0x000ea20000000800 */
[----:B------:R-:W-:Y:S02]  /*0c80*/  IMAD R14, R7, R24, RZ ;  /* 0x00000018070e7224 */ /* 0x000fe400078e02ff */
[----:B------:R-:W-:Y:S02]  /*0c90*/  IMAD.MOV.U32 R7, RZ, RZ, -0x1 ;  /* 0xffffffffff077424 */ /* 0x000fe400078e00ff */
[----:B------:R-:W-:-:S03]  /*0ca0*/  IMAD R9, R9, R25, R14 ;  /* 0x0000001909097224 */ /* 0x000fc600078e020e */
[----:B------:R-:W3:Y:S01]  /*0cb0*/  LDC R26, c[0x0][0x758] ;  /* 0x0001d600ff1a7b82 */ /* 0x000ee20000000800 */
[----:B------:R-:W-:Y:S01]  /*0cc0*/  IMAD.IADD R9, R13, 0x1, R9 ;  /* 0x000000010d097824 */ /* 0x000fe200078e0209 */
[----:B0-----:R-:W-:-:S04]  /*0cd0*/  ISETP.NE.U32.AND P1, PT, R28, RZ, PT ;  /* 0x000000ff1c00720c */ /* 0x001fc80003f25070 */
[----:B------:R-:W-:Y:S02]  /*0ce0*/  ISETP.NE.AND.EX P1, PT, R29, RZ, PT, P1 ;  /* 0x000000ff1d00720c */ /* 0x000fe40003f25310 */
[----:B------:R-:W0:Y:S01]  /*0cf0*/  LDC R24, c[0x0][0x700] ;  /* 0x0001c000ff187b82 */ /* 0x000e220000000800 */
[-CC-:B-1----:R-:W-:Y:S02]  /*0d00*/  SHF.R.U64 R16, R12, R22.reuse, R9.reuse ;  /* 0x000000160c107219 */ /* 0x182fe40000001209 */
[----:B------:R-:W-:-:S05]  /*0d10*/  SHF.R.U32.HI R9, RZ, R22, R9 ;  /* 0x00000016ff097219 */ /* 0x000fca0000011609 */
[----:B------:R-:W1:Y:S01]  /*0d20*/  LDC R19, c[0x0][0x748] ;  /* 0x0001d200ff137b82 */ /* 0x000e620000000800 */
[-CC-:B--2---:R-:W-:Y:S02]  /*0d30*/  SHF.R.U64 R22, R16, R18.reuse, R9.reuse ;  /* 0x0000001210167219 */ /* 0x184fe40000001209 */
[----:B------:R-:W-:-:S05]  /*0d40*/  SHF.R.U32.HI R9, RZ, R18, R9 ;  /* 0x00000012ff097219 */ /* 0x000fca0000011609 */
[----:B------:R-:W2:Y:S01]  /*0d50*/  LDC R21, c[0x0][0x738] ;  /* 0x0001ce00ff157b82 */ /* 0x000ea20000000800 */
[-CC-:B---3--:R-:W-:Y:S02]  /*0d60*/  SHF.R.U64 R18, R22, R26.reuse, R9.reuse ;  /* 0x0000001a16127219 */ /* 0x188fe40000001209 */
[-C--:B------:R-:W-:Y:S02]  /*0d70*/  SHF.L.U32 R7, R7, R26.reuse, RZ ;  /* 0x0000001a07077219 */ /* 0x080fe400000006ff */
[----:B------:R-:W-:Y:S01]  /*0d80*/  SHF.R.U32.HI R9, RZ, R26, R9 ;  /* 0x0000001aff097219 */ /* 0x000fe20000011609 */
[----:B------:R-:W-:Y:S01]  /*0d90*/  IMAD.MOV.U32 R8, RZ, RZ, R18 ;  /* 0x000000ffff087224 */ /* 0x000fe200078e0012 */
[----:B------:R-:W-:Y:S01]  /*0da0*/  LOP3.LUT R11, RZ, R7, RZ, 0x33, !PT ;  /* 0x00000007ff0b7212 */ /* 0x000fe200078e33ff */
[----:B------:R-:W3:Y:S01]  /*0db0*/  LDC R25, c[0x0][0x710] ;  /* 0x0001c400ff197b82 */ /* 0x000ee20000000800 */
[----:B------:R-:W-:Y:S05]  /*0dc0*/  @!P1 BRA `(.L_x_11) ;  /* 0x0000000000289947 */ /* 0x000fea0003800000 */
[----:B------:R-:W4:Y:S02]  /*0dd0*/  LDC R7, c[0x0][0x74c] ;  /* 0x0001d300ff077b82 */ /* 0x000f240000000800 */
[----:B----4-:R-:W-:-:S05]  /*0de0*/  IADD3 R7, P1, R18, R7, RZ ;  /* 0x0000000712077210 */ /* 0x010fca0007f3e0ff */
        /* <DEDUP_REMOVED lines=8> */
.L_x_11:
[----:B-1----:R-:W-:Y:S01]  /*0e70*/  SHF.R.U64 R9, R8, R19, R9 ;  /* 0x0000001308097219 */ /* 0x002fe20000001209 */
[----:B------:R-:W-:Y:S01]  /*0e80*/  IMAD.MOV.U32 R13, RZ, RZ, 0x1 ;  /* 0x00000001ff0d7424 */ /* 0x000fe200078e00ff */
[----:B------:R-:W-:Y:S01]  /*0e90*/  LOP3.LUT R8, R22, R11, RZ, 0xc0, !PT ;  /* 0x0000000b16087212 */ /* 0x000fe200078ec0ff */
[----:B0-----:R-:W-:Y:S01]  /*0ea0*/  VIADD R11, R24, 0xffffffff ;  /* 0xffffffff180b7836 */ /* 0x001fe20000000000 */
[----:B------:R-:W-:Y:S01]  /*0eb0*/  SHF.L.U32 R7, R23, R26, RZ ;  /* 0x0000001a17077219 */ /* 0x000fe200000006ff */
[----:B------:R-:W-:Y:S01]  /*0ec0*/  IMAD.MOV R12, RZ, RZ, -R9 ;  /* 0x000000ffff0c7224 */ /* 0x000fe200078e0a09 */
[----:B------:R-:W-:Y:S02]  /*0ed0*/  SEL R10, R10, R31, !P3 ;  /* 0x0000001f0a0a7207 */ /* 0x000fe40005800000 */
[----:B------:R-:W-:Y:S01]  /*0ee0*/  LOP3.LUT R11, R16, R11, RZ, 0xc0, !PT ;  /* 0x0000000b100b7212 */ /* 0x000fe200078ec0ff */
[----:B------:R-:W-:Y:S02]  /*0ef0*/  IMAD R9, R7, R9, R8 ;  /* 0x0000000907097224 */ /* 0x000fe400078e0208 */
[----:B--2---:R-:W-:-:S02]  /*0f00*/  IMAD R7, R12, R21, R18 ;  /* 0x000000150c077224 */ /* 0x004fc400078e0212 */
[----:B---3--:R-:W-:Y:S02]  /*0f10*/  IMAD R10, R9, R25, R10 ;  /* 0x00000019090a7224 */ /* 0x008fe400078e020a */
[----:B------:R-:W-:Y:S02]  /*0f20*/  IMAD R7, R7, R24, R11 ;  /* 0x0000001807077224 */ /* 0x000fe400078e020b */
[----:B------:R-:W-:-:S03]  /*0f30*/  IMAD.MOV.U32 R12, RZ, RZ, R27 ;  /* 0x000000ffff0c7224 */ /* 0x000fc600078e001b */
[----:B------:R-:W-:Y:S02]  /*0f40*/  SEL R18, R7, R10, !P3 ;  /* 0x0000000a07127207 */ /* 0x000fe40005800000 */
[----:B------:R-:W-:-:S07]  /*0f50*/  SEL R14, R10, R7, !P3 ;  /* 0x000000070a0e7207 */ /* 0x000fce0005800000 */
.L_x_9:
[----:B------:R-:W-:-:S08]  /*0f60*/  NOP ;  /* 0x0000000000007918 */ /* 0x000fd00000000000 */
[----:B------:R-:W0:Y:S02]  /*0f70*/  USETMAXREG.TRY_ALLOC.CTAPOOL UP0, 0xe8 ;  /* 0x000000e8000079c8 */ /* 0x000e240008000600 */
[----:B0-----:R-:W-:-:S13]  /*0f80*/  PLOP3.LUT P1, PT, PT, PT, UP0, 0x80, 0x0 ;  /* 0x000000000000781c */ /* 0x001fda0003f2f008 */
[----:B------:R-:W-:Y:S05]  /*0f90*/  @!P1 BRA `(.L_x_9) ;  /* 0xfffffffc00f09947 */ /* 0x000fea000383ffff */
[----:B------:R-:W-:Y:S01]  /*0fa0*/  ULDC.64 UR4, c[0x0][0x698] ;  /* 0x0001a60000047ab9 */ /* 0x000fe20000000a00 */
[----:B------:R-:W-:Y:S01]  /*0fb0*/  ULDC.64 UR14, c[0x0][0x208] ;  /* 0x00008200000e7ab9 */ /* 0x000fe20000000a00 */
[----:B------:R-:W-:-:S04]  /*0fc0*/  ISETP.NE.U32.AND P1, PT, RZ, UR4, PT ;  /* 0x00000004ff007c0c */ /* 0x000fc8000bf25070 */
[----:B------:R-:W-:-:S13]  /*0fd0*/  ISETP.NE.AND.EX P1, PT, RZ, UR5, PT, P1 ;  /* 0x00000005ff007c0c */ /* 0x000fda000bf25310 */
[----:B------:R-:W-:Y:S05]  /*0fe0*/  @!P1 BRA `(.L_x_12) ;  /* 0x00000000001c9947 */ /* 0x000fea0003800000 */
[----:B------:R-:W0:Y:S02]  /*0ff0*/  LDC.64 R8, c[0x0][0x698] ;  /* 0x0001a600ff087b82 */ /* 0x000e240000000a00 */
[----:B0-----:R-:W2:Y:S02]  /*1000*/  LDG.E.64 R8, desc[UR14][R8.64] ;  /* 0x0000000e08087981 */ /* 0x001ea4000c1e1b00 */
[----:B--2---:R-:W-:-:S04]  /*1010*/  ISETP.NE.U32.AND P1, PT, R8, RZ, PT ;  /* 0x000000ff0800720c */ /* 0x004fc80003f25070 */
[----:B------:R-:W-:-:S13]  /*1020*/  ISETP.NE.AND.EX P1, PT, R9, RZ, PT, P1 ;  /* 0x000000ff0900720c */ /* 0x000fda0003f25310 */
[----:B------:R-:W-:Y:S05]  /*1030*/  @!P1 BRA `(.L_x_12) ;  /* 0x0000000000089947 */ /* 0x000fea0003800000 */
[----:B------:R0:W5:Y:S01]  /*1040*/  LD.E R7, desc[UR14][R8.64] ;  /* 0x0000000e08077980 */ /* 0x000162000c101900 */
[----:B------:R-:W-:Y:S05]  /*1050*/  BRA `(.L_x_13) ;  /* 0x0000000000207947 */ /* 0x000fea0003800000 */
.L_x_12:
[----:B------:R-:W-:Y:S02]  /*1060*/  ULDC.64 UR4, c[0x0][0x688] ;  /* 0x0001a20000047ab9 */ /* 0x000fe40000000a00 */
[----:B------:R-:W-:-:S04]  /*1070*/  ISETP.NE.U32.AND P1, PT, RZ, UR4, PT ;  /* 0x00000004ff007c0c */ /* 0x000fc8000bf25070 */
[----:B------:R-:W-:-:S13]  /*1080*/  ISETP.NE.AND.EX P1, PT, RZ, UR5, PT, P1 ;  /* 0x00000005ff007c0c */ /* 0x000fda000bf25310 */
[----:B------:R-:W-:Y:S05]  /*1090*/  @!P1 BRA `(.L_x_14) ;  /* 0x00000000000c9947 */ /* 0x000fea0003800000 */
[----:B------:R-:W0:Y:S02]  /*10a0*/  LDC.64 R8, c[0x0][0x688] ;  /* 0x0001a200ff087b82 */ /* 0x000e240000000a00 */
[----:B0-----:R1:W5:Y:S01]  /*10b0*/  LDG.E R7, desc[UR14][R8.64] ;  /* 0x0000000e08077981 */ /* 0x001362000c1e1900 */
[----:B------:R-:W-:Y:S05]  /*10c0*/  BRA `(.L_x_13) ;  /* 0x0000000000047947 */ /* 0x000fea0003800000 */
.L_x_14:
[----:B------:R-:W2:Y:S02]  /*10d0*/  LDC R7, c[0x0][0x680] ;  /* 0x0001a000ff077b82 */ /* 0x000ea40000000800 */
.L_x_13:
[----:B------:R-:W-:Y:S02]  /*10e0*/  ULDC.64 UR4, c[0x0][0x6a0] ;  /* 0x0001a80000047ab9 */ /* 0x000fe40000000a00 */
[----:B------:R-:W-:-:S04]  /*10f0*/  ISETP.NE.U32.AND P1, PT, RZ, UR4, PT ;  /* 0x00000004ff007c0c */ /* 0x000fc8000bf25070 */
[----:B------:R-:W-:-:S13]  /*1100*/  ISETP.NE.AND.EX P1, PT, RZ, UR5, PT, P1 ;  /* 0x00000005ff007c0c */ /* 0x000fda000bf25310 */
[----:B------:R-:W-:Y:S05]  /*1110*/  @!P1 BRA `(.L_x_15) ;  /* 0x00000000001c9947 */ /* 0x000fea0003800000 */
[----:B01----:R-:W0:Y:S02]  /*1120*/  LDC.64 R8, c[0x0][0x6a0] ;  /* 0x0001a800ff087b82 */ /* 0x003e240000000a00 */
[----:B0-----:R-:W3:Y:S02]  /*1130*/  LDG.E.64 R8, desc[UR14][R8.64] ;  /* 0x0000000e08087981 */ /* 0x001ee4000c1e1b00 */
[----:B---3--:R-:W-:-:S04]  /*1140*/  ISETP.NE.U32.AND P1, PT, R8, RZ, PT ;  /* 0x000000ff0800720c */ /* 0x008fc80003f25070 */
[----:B------:R-:W-:-:S13]  /*1150*/  ISETP.NE.AND.EX P1, PT, R9, RZ, PT, P1 ;  /* 0x000000ff0900720c */ /* 0x000fda0003f25310 */
[----:B------:R-:W-:Y:S05]  /*1160*/  @!P1 BRA `(.L_x_15) ;  /* 0x0000000000089947 */ /* 0x000fea0003800000 */
[----:B------:R0:W5:Y:S01]  /*1170*/  LD.E R8, desc[UR14][R8.64] ;  /* 0x0000000e08087980 */ /* 0x000162000c101900 */
[----:B------:R-:W-:Y:S05]  /*1180*/  BRA `(.L_x_16) ;  /* 0x0000000000207947 */ /* 0x000fea0003800000 */
.L_x_15:
[----:B------:R-:W-:Y:S02]  /*1190*/  ULDC.64 UR4, c[0x0][0x690] ;  /* 0x0001a40000047ab9 */ /* 0x000fe40000000a00 */
[----:B------:R-:W-:-:S04]  /*11a0*/  ISETP.NE.U32.AND P1, PT, RZ, UR4, PT ;  /* 0x00000004ff007c0c */ /* 0x000fc8000bf25070 */
[----:B------:R-:W-:-:S13]  /*11b0*/  ISETP.NE.AND.EX P1, PT, RZ, UR5, PT, P1 ;  /* 0x00000005ff007c0c */ /* 0x000fda000bf25310 */
[----:B------:R-:W-:Y:S05]  /*11c0*/  @!P1 BRA `(.L_x_17) ;  /* 0x00000000000c9947 */ /* 0x000fea0003800000 */
[----:B01----:R-:W0:Y:S02]  /*11d0*/  LDC.64 R8, c[0x0][0x690] ;  /* 0x0001a400ff087b82 */ /* 0x003e240000000a00 */
[----:B0-----:R1:W5:Y:S01]  /*11e0*/  LDG.E R8, desc[UR14][R8.64] ;  /* 0x0000000e08087981 */ /* 0x001362000c1e1900 */
[----:B------:R-:W-:Y:S05]  /*11f0*/  BRA `(.L_x_16) ;  /* 0x0000000000047947 */ /* 0x000fea0003800000 */
.L_x_17:
[----:B01----:R-:W3:Y:S02]  /*1200*/  LDC R8, c[0x0][0x684] ;  /* 0x0001a100ff087b82 */ /* 0x003ee40000000800 */
.L_x_16:
[----:B------:R-:W-:-:S13]  /*1210*/  LOP3.LUT P1, RZ, R13, 0xff, RZ, 0xc0, !PT ;  /* 0x000000ff0dff7812 */ /* 0x000fda000782c0ff */
[----:B------:R-:W-:Y:S05]  /*1220*/  @!P1 EXIT ;  /* 0x000000000000994d */ /* 0x000fea0003800000 */
[----:B------:R-:W-:Y:S01]  /*1230*/  ULDC UR4, c[0x0][0x28c] ;  /* 0x0000a30000047ab9 */ /* 0x000fe20000000800 */
[----:B------:R-:W-:Y:S01]  /*1240*/  LOP3.LUT R60, R2, 0x1, RZ, 0xfc, !PT ;  /* 0x00000001023c7812 */ /* 0x000fe200078efcff */
[----:B------:R-:W-:-:S04]  /*1250*/  UIADD3 UR4, UR4, 0x7f, URZ ;  /* 0x0000007f04047890 */ /* 0x000fc8000fffe03f */
[----:B------:R-:W-:-:S04]  /*1260*/  USHF.R.S32.HI UR5, URZ, 0x1f, UR4 ;  /* 0x0000001f3f057899 */ /* 0x000fc80008011404 */
[----:B------:R-:W-:-:S03]  /*1270*/  ULEA.HI UR5, UR5, UR4, URZ, 0x7 ;  /* 0x0000000405057291 */ /* 0x000fc6000f8f383f */
[----:B------:R-:W-:Y:S01]  /*1280*/  UMOV UR4, URZ ;  /* 0x0000003f00047c82 */ /* 0x000fe20008000000 */
[----:B------:R-:W-:-:S03]  /*1290*/  USHF.R.S32.HI UR6, URZ, 0x7, UR5 ;  /* 0x000000073f067899 */ /* 0x000fc60008011405 */
[----:B------:R-:W-:-:S09]  /*12a0*/  UMOV UR5, URZ ;  /* 0x0000003f00057c82 */ /* 0x000fd20008000000 */
.L_x_90:
[----:B01----:R-:W-:Y:S02]  /*12b0*/  LOP3.LUT R9, R0, 0x80, RZ, 0xc0, !PT ;  /* 0x0000008000097812 */ /* 0x003fe400078ec0ff */
[----:B------:R-:W-:Y:S02]  /*12c0*/  CS2R R24, SRZ ;  /* 0x0000000000187805 */ /* 0x000fe4000001ff00 */
[----:B------:R-:W-:Y:S02]  /*12d0*/  CS2R R26, SRZ ;  /* 0x00000000001a7805 */ /* 0x000fe4000001ff00 */
[----:B------:R-:W-:Y:S02]  /*12e0*/  CS2R R28, SRZ ;  /* 0x00000000001c7805 */ /* 0x000fe4000001ff00 */
[----:B------:R-:W-:Y:S02]  /*12f0*/  SHF.R.U32.HI R10, RZ, 0x7, R9 ;  /* 0x00000007ff0a7819 */ /* 0x000fe40000011609 */
[----:B------:R-:W-:-:S02]  /*1300*/  CS2R R30, SRZ ;  /* 0x00000000001e7805 */ /* 0x000fc4000001ff00 */
[----:B------:R-:W-:Y:S02]  /*1310*/  VIMNMX R9, RZ, UR6, PT ;  /* 0x00000006ff097c48 */ /* 0x000fe4000bfe0100 */
[----:B------:R-:W-:Y:S02]  /*1320*/  CS2R R32, SRZ ;  /* 0x0000000000207805 */ /* 0x000fe4000001ff00 */
[----:B------:R-:W-:Y:S02]  /*1330*/  CS2R R34, SRZ ;  /* 0x0000000000227805 */ /* 0x000fe4000001ff00 */
[----:B------:R-:W-:Y:S01]  /*1340*/  CS2R R36, SRZ ;  /* 0x0000000000247805 */ /* 0x000fe2000001ff00 */
[----:B------:R-:W0:Y:S01]  /*1350*/  SHFL.IDX PT, R10, R10, RZ, 0x1f ;  /* 0x00001fff0a0a7589 */ /* 0x000e2200000e0000 */
[----:B------:R-:W-:Y:S02]  /*1360*/  IADD3 R9, -R9, UR6, RZ ;  /* 0x0000000609097c10 */ /* 0x000fe4000fffe1ff */
[----:B------:R-:W-:-:S02]  /*1370*/  CS2R R38, SRZ ;  /* 0x0000000000267805 */ /* 0x000fc4000001ff00 */
[----:B------:R-:W-:Y:S02]  /*1380*/  CS2R R40, SRZ ;  /* 0x0000000000287805 */ /* 0x000fe4000001ff00 */
[----:B------:R-:W-:Y:S02]  /*1390*/  CS2R R42, SRZ ;  /* 0x00000000002a7805 */ /* 0x000fe4000001ff00 */
[----:B------:R-:W-:Y:S02]  /*13a0*/  ISETP.GE.AND P1, PT, R9, 0x1, PT ;  /* 0x000000010900780c */ /* 0x000fe40003f26270 */
[----:B------:R-:W-:Y:S02]  /*13b0*/  CS2R R44, SRZ ;  /* 0x00000000002c7805 */ /* 0x000fe4000001ff00 */
[----:B------:R-:W-:Y:S02]  /*13c0*/  CS2R R46, SRZ ;  /* 0x00000000002e7805 */ /* 0x000fe4000001ff00 */
[----:B------:R-:W-:-:S02]  /*13d0*/  CS2R R48, SRZ ;  /* 0x0000000000307805 */ /* 0x000fc4000001ff00 */
[----:B------:R-:W-:Y:S02]  /*13e0*/  CS2R R50, SRZ ;  /* 0x0000000000327805 */ /* 0x000fe4000001ff00 */
[----:B------:R-:W-:Y:S02]  /*13f0*/  CS2R R52, SRZ ;  /* 0x0000000000347805 */ /* 0x000fe4000001ff00 */
[----:B------:R-:W-:Y:S02]  /*1400*/  CS2R R54, SRZ ;  /* 0x0000000000367805 */ /* 0x000fe4000001ff00 */
[----:B0-----:R-:W-:Y:S01]  /*1410*/  R2UR UR7, R10 ;  /* 0x000000000a0772ca */ /* 0x001fe200000e0000 */
[----:B--23-5:R-:W-:-:S14]  /*1420*/  @!P1 BRA `(.L_x_18) ;  /* 0x00000004003c9947 */ /* 0x02cfdc0003800000 */
[----:B------:R-:W0:Y:S01]  /*1430*/  S2UR UR10, SR_CgaCtaId ;  /* 0x00000000000a79c3 */ /* 0x000e220000008800 */
[----:B------:R-:W-:Y:S01]  /*1440*/  ULEA.HI UR8, UR7, UR7, URZ, 0x1 ;  /* 0x0000000707087291 */ /* 0x000fe2000f8f083f */
[----:B------:R-:W-:Y:S01]  /*1450*/  IMAD.U32 R15, RZ, RZ, UR4 ;  /* 0x00000004ff0f7e24 */ /* 0x000fe2000f8e00ff */
[----:B------:R-:W-:Y:S01]  /*1460*/  UMOV UR9, 0x400 ;  /* 0x0000040000097882 */ /* 0x000fe20000000000 */
[----:B------:R-:W-:Y:S01]  /*1470*/  IMAD.U32 R10, RZ, RZ, UR5 ;  /* 0x00000005ff0a7e24 */ /* 0x000fe2000f8e00ff */
[----:B------:R-:W-:Y:S02]  /*1480*/  ULOP3.LUT UR8, UR8, 0xffffe, URZ, 0xc0, !UPT ;  /* 0x000ffffe08087892 */ /* 0x000fe4000f8ec03f */
[----:B------:R-:W-:Y:S02]  /*1490*/  UPLOP3.LUT UP0, UPT, UPT, UPT, UPT, 0x40, 0x0 ;  /* 0x000000000000789c */ /* 0x000fe40003f0e870 */
[----:B------:R-:W-:Y:S01]  /*14a0*/  UIADD3 UR8, UR7, -UR8, URZ ;  /* 0x8000000807087290 */ /* 0x000fe2000fffe03f */
[----:B------:R-:W-:Y:S01]  /*14b0*/  UMOV UR12, UR5 ;  /* 0x00000005000c7c82 */ /* 0x000fe20008000000 */
[----:B0-----:R-:W-:-:S04]  /*14c0*/  ULEA UR9, UR10, UR9, 0x18 ;  /* 0x000000090a097291 */ /* 0x001fc8000f8ec03f */
[----:B------:R-:W-:-:S04]  /*14d0*/  ULEA UR8, UR8, UR9, 0xc ;  /* 0x0000000908087291 */ /* 0x000fc8000f8e603f */
[----:B------:R-:W-:-:S04]  /*14e0*/  UIADD3 UR8, UR8, 0x180, URZ ;  /* 0x0000018008087890 */ /* 0x000fc8000fffe03f */
[----:B------:R-:W-:-:S04]  /*14f0*/  USHF.R.U32.HI UR8, URZ, 0x4, UR8 ;  /* 0x000000043f087899 */ /* 0x000fc80008011608 */
[----:B------:R-:W-:-:S12]  /*1500*/  ULOP3.LUT UR7, UR8, 0x3fff, URZ, 0xc0, !UPT ;  /* 0x00003fff08077892 */ /* 0x000fd8000f8ec03f */
.L_x_25:
[----:B------:R-:W-:-:S13]  /*1510*/  ISETP.NE.AND P2, PT, R60, 0x3, PT ;  /* 0x000000033c00780c */ /* 0x000fda0003f45270 */
[----:B01----:R-:W-:Y:S05]  /*1520*/  @!P2 BRA `(.L_x_19) ;  /* 0x000000000004a947 */ /* 0x003fea0003800000 */
[----:B------:R-:W-:Y:S01]  /*1530*/  BPT.TRAP 0x1 ;  /* 0x000000040000795c */ /* 0x000fe20000300000 */
.L_x_19:
[----:B------:R-:W0:Y:S01]  /*1540*/  S2UR UR9, SR_CgaCtaId ;  /* 0x00000000000979c3 */ /* 0x000e220000008800 */
[----:B------:R-:W-:Y:S01]  /*1550*/  UMOV UR8, 0x400 ;  /* 0x0000040000087882 */ /* 0x000fe20000000000 */
[----:B------:R-:W-:Y:S01]  /*1560*/  SHF.L.U32 R13, R15, 0x1f, RZ ;  /* 0x0000001f0f0d7819 */ /* 0x000fe200000006ff */
[----:B0-----:R-:W-:-:S04]  /*1570*/  ULEA UR13, UR9, UR8, 0x18 ;  /* 0x00000008090d7291 */ /* 0x001fc8000f8ec03f */
[----:B------:R-:W-:-:S09]  /*1580*/  ULEA UR8, UR12, UR13, 0x3 ;  /* 0x0000000d0c087291 */ /* 0x000fd2000f8e183f */
[----:B------:R0:W1:Y:S01]  /*1590*/  SYNCS.PHASECHK.TRANS64.TRYWAIT P1, [UR8], R13 ;  /* 0x0000000dff0075a7 */ /* 0x0000620008020148 */
[----:B------:R-:W-:Y:S05]  /*15a0*/  @!P2 BRA `(.L_x_20) ;  /* 0x000000000004a947 */ /* 0x000fea0003800000 */
[----:B------:R-:W-:Y:S01]  /*15b0*/  BPT.TRAP 0x1 ;  /* 0x000000040000795c */ /* 0x000fe20000300000 */
.L_x_20:
[C---:B------:R-:W-:Y:S02]  /*15c0*/  IMAD.SHL.U32 R11, R0.reuse, 0x40, RZ ;  /* 0x00000040000b7824 */ /* 0x040fe400078e00ff */
[C---:B------:R-:W-:Y:S02]  /*15d0*/  IMAD.SHL.U32 R16, R0.reuse, 0x400, RZ ;  /* 0x0000040000107824 */ /* 0x040fe400078e00ff */
[----:B------:R-:W-:Y:S01]  /*15e0*/  IMAD.SHL.U32 R20, R0, 0x20, RZ ;  /* 0x0000002000147824 */ /* 0x000fe200078e00ff */
[----:B------:R-:W-:-:S04]  /*15f0*/  LOP3.LUT R11, R11, 0x3800, RZ, 0xc0, !PT ;  /* 0x000038000b0b7812 */ /* 0x000fc800078ec0ff */
[----:B------:R-:W-:Y:S01]  /*1600*/  LOP3.LUT R11, R11, 0x400, R16, 0xf8, !PT ;  /* 0x000004000b0b7812 */ /* 0x000fe200078ef810 */
[----:B------:R-:W-:-:S03]  /*1610*/  IMAD.SHL.U32 R16, R0, 0x10, RZ ;  /* 0x0000001000107824 */ /* 0x000fc600078e00ff */
[----:B------:R-:W-:-:S04]  /*1620*/  LOP3.LUT R11, R11, 0x380, R20, 0xf8, !PT ;  /* 0x000003800b0b7812 */ /* 0x000fc800078ef814 */
[----:B------:R-:W-:Y:S01]  /*1630*/  LOP3.LUT R11, R11, 0x20, R16, 0xf8, !PT ;  /* 0x000000200b0b7812 */ /* 0x000fe200078ef810 */
[----:B------:R-:W-:-:S03]  /*1640*/  IMAD.U32 R16, RZ, RZ, UR12 ;  /* 0x0000000cff107e24 */ /* 0x000fc6000f8e00ff */
[----:B------:R-:W-:-:S05]  /*1650*/  SHF.R.U32.HI R11, RZ, 0x3, R11 ;  /* 0x00000003ff0b7819 */ /* 0x000fca000001160b */
[----:B------:R-:W-:Y:S01]  /*1660*/  IMAD R11, R16, 0x800, R11 ;  /* 0x00000800100b7824 */ /* 0x000fe200078e020b */
[----:B-1----:R-:W-:Y:S06]  /*1670*/  @P1 BRA `(.L_x_21) ;  /* 0x0000000000081947 */ /* 0x002fec0003800000 */
[----:B------:R-:W1:Y:S02]  /*1680*/  SYNCS.PHASECHK.TRANS64.TRYWAIT P1, [UR8], R13 ;  /* 0x0000000dff0075a7 */ /* 0x000e640008020148 */
[----:B-1----:R-:W-:Y:S05]  /*1690*/  @!P1 BRA `(.L_x_22) ;  /* 0x0000004c00589947 */ /* 0x002fea0003800000 */
.L_x_21:
[----:B------:R-:W-:Y:S01]  /*16a0*/  LDS R56, [R11+UR13+0x30180] ;  /* 0x0301800d0b387984 */ /* 0x000fe20008000800 */
[----:B------:R-:W-:Y:S02]  /*16b0*/  UIADD3 UR8, UR13, 0x18180, URZ ;  /* 0x000181800d087890 */ /* 0x000fe4000fffe03f */
[----:B------:R-:W-:Y:S01]  /*16c0*/  ULOP3.LUT UR9, UR7, 0x10000, URZ, 0xfc, !UPT ;  /* 0x0001000007097892 */ /* 0x000fe2000f8efc3f */
[----:B------:R-:W4:Y:S01]  /*16d0*/  LDS R57, [R11+UR13+0x30188] ;  /* 0x0301880d0b397984 */ /* 0x000f220008000800 */
[----:B------:R-:W-:Y:S01]  /*16e0*/  USHF.R.U32.HI UR8, URZ, 0x4, UR8 ;  /* 0x000000043f087899 */ /* 0x000fe20008011608 */
[----:B------:R-:W-:-:S03]  /*16f0*/  UMOV UR11, 0x40000040 ;  /* 0x40000040000b7882 */ /* 0x000fc60000000000 */
[----:B------:R-:W-:-:S04]  /*1700*/  ULOP3.LUT UR8, UR8, 0x3fff, URZ, 0xc0, !UPT ;  /* 0x00003fff08087892 */ /* 0x000fc8000f8ec03f */
[----:B------:R-:W-:Y:S02]  /*1710*/  ULOP3.LUT UR10, UR8, 0x10000, URZ, 0xfc, !UPT ;  /* 0x00010000080a7892 */ /* 0x000fe4000f8efc3f */
[----:B------:R-:W-:Y:S02]  /*1720*/  ULEA UR8, UR12, UR9, 0x9 ;  /* 0x000000090c087291 */ /* 0x000fe4000f8e483f */
[----:B------:R-:W-:Y:S01]  /*1730*/  ULEA UR10, UR12, UR10, 0x9 ;  /* 0x0000000a0c0a7291 */ /* 0x000fe2000f8e483f */
[----:B------:R-:W-:Y:S01]  /*1740*/  UMOV UR9, 0x80000020 ;  /* 0x8000002000097882 */ /* 0x000fe20000000000 */
[----:B----4-:R-:W-:-:S07]  /*1750*/  WARPGROUP.ARRIVE ;  /* 0x00000000000079c5 */ /* 0x010fce0000000000 */
[----:B------:R-:W-:Y:S01]  /*1760*/  IGMMA.SP.64x64x64.S8.S8 R24, gdesc[UR8], R24, UP0, R56 ;  /* 0x02003800081879f1 */ /* 0x000fe2000bf41218 */
[----:B------:R-:W-:Y:S02]  /*1770*/  UIADD3 UR8, UR8, 0x2, URZ ;  /* 0x0000000208087890 */ /* 0x000fe4000fffe03f */
[----:B------:R-:W-:Y:S01]  /*1780*/  UIADD3 UR10, UR10, 0x4, URZ ;  /* 0x000000040a0a7890 */ /* 0x000fe2000fffe03f */
[----:B------:R-:W-:Y:S01]  /*1790*/  UMOV UR9, 0x80000020 ;  /* 0x8000002000097882 */ /* 0x000fe20000000000 */
[----:B------:R-:W-:-:S07]  /*17a0*/  UMOV UR11, 0x40000040 ;  /* 0x40000040000b7882 */ /* 0x000fce0000000000 */
[----:B------:R-:W-:Y:S03]  /*17b0*/  IGMMA.SP.64x64x64.S8.S8 R24, gdesc[UR8], R24, R57, gsb0 ;  /* 0x02003900081879f1 */ /* 0x000fe60008041218 */
[----:B------:R-:W-:Y:S02]  /*17c0*/  WARPGROUP.DEPBAR.LE gsb0, 0x0 ;  /* 0x00008000000079c5 */ /* 0x000fe40000010000 */
[----:B------:R-:W-:Y:S05]  /*17d0*/  @!P2 BRA `(.L_x_23) ;  /* 0x000000000004a947 */ /* 0x000fea0003800000 */
[----:B------:R-:W-:Y:S01]  /*17e0*/  BPT.TRAP 0x1 ;  /* 0x000000040000795c */ /* 0x000fe20000300000 */
.L_x_23:
[----:B------:R-:W-:Y:S02]  /*17f0*/  @P0 LEA R11, R10, UR13, 0x3 ;  /* 0x0000000d0a0b0c11 */ /* 0x000fe4000f8e18ff */
[----:B------:R-:W-:-:S03]  /*1800*/  ISETP.GT.U32.AND P1, PT, R2, 0x1, PT ;  /* 0x000000010200780c */ /* 0x000fc60003f24070 */
[----:B-1----:R-:W-:-:S05]  /*1810*/  @P0 VIADD R16, R11, 0x60 ;  /* 0x000000600b100836 */ /* 0x002fca0000000000 */
[----:B------:R-:W-:-:S04]  /*1820*/  @P0 PRMT R16, R3, 0x654, R16 ;  /* 0x0000065403100816 */ /* 0x000fc80000000010 */
[----:B------:R1:W-:Y:S01]  /*1830*/  @P0 SYNCS.ARRIVE.TRANS64.RED.A1T0 RZ, [R16+URZ], RZ ;  /* 0x000000ff10ff09a7 */ /* 0x0003e2000810043f */
[----:B------:R-:W-:Y:S05]  /*1840*/  @P1 BRA `(.L_x_24) ;  /* 0x0000000000041947 */ /* 0x000fea0003800000 */
[----:B------:R-:W-:Y:S01]  /*1850*/  BPT.TRAP 0x1 ;  /* 0x000000040000795c */ /* 0x000fe20000300000 */
.L_x_24:
[----:B------:R-:W-:Y:S01]  /*1860*/  UIADD3 UR12, UR12, 0x1, URZ ;  /* 0x000000010c0c7890 */ /* 0x000fe2000fffe03f */
[C---:B------:R-:W-:Y:S01]  /*1870*/  ISETP.GT.AND P2, PT, R9.reuse, 0x1, PT ;  /* 0x000000010900780c */ /* 0x040fe20003f44270 */
[----:B------:R-:W-:Y:S02]  /*1880*/  VIADD R10, R10, 0x1 ;  /* 0x000000010a0a7836 */ /* 0x000fe40000000000 */
[----:B------:R-:W-:Y:S01]  /*1890*/  UISETP.NE.AND UP0, UPT, UR12, 0xc, UPT ;  /* 0x0000000c0c00788c */ /* 0x000fe2000bf05270 */
[----:B------:R-:W-:Y:S02]  /*18a0*/  VIADD R9, R9, 0xffffffff ;  /* 0xffffffff09097836 */ /* 0x000fe40000000000 */
[C---:B------:R-:W-:Y:S01]  /*18b0*/  ISETP.NE.AND P1, PT, R10.reuse, 0xc, PT ;  /* 0x0000000c0a00780c */ /* 0x040fe20003f25270 */
[----:B------:R-:W-:Y:S02]  /*18c0*/  USEL UR8, URZ, 0x1, UP0 ;  /* 0x000000013f087887 */ /* 0x000fe40008000000 */
[----:B------:R-:W-:Y:S01]  /*18d0*/  USEL UR12, UR12, URZ, UP0 ;  /* 0x0000003f0c0c7287 */ /* 0x000fe20008000000 */
[----:B------:R-:W-:Y:S01]  /*18e0*/  SEL R10, R10, RZ, P1 ;  /* 0x000000ff0a0a7207 */ /* 0x000fe20000800000 */
[----:B------:R-:W-:-:S02]  /*18f0*/  UPLOP3.LUT UP0, UPT, UPT, UPT, UPT, 0x80, 0x0 ;  /* 0x000000000000789c */ /* 0x000fc40003f0f070 */
[----:B------:R-:W-:Y:S01]  /*1900*/  LOP3.LUT R15, R15, UR8, RZ, 0x3c, !PT ;  /* 0x000000080f0f7c12 */ /* 0x000fe2000f8e3cff */
[----:B------:R-:W-:Y:S08]  /*1910*/  @P2 BRA `(.L_x_25) ;  /* 0xfffffff800fc2947 */ /* 0x000ff0000383ffff */
.L_x_18:
[----:B------:R-:W4:Y:S01]  /*1920*/  LDC R19, c[0x0][0x288] ;  /* 0x0000a200ff137b82 */ /* 0x000f220000000800 */
[----:B------:R-:W-:Y:S01]  /*1930*/  LOP3.LUT R9, R0, 0x60, RZ, 0xc0, !PT ;  /* 0x0000006000097812 */ /* 0x000fe200078ec0ff */
[----:B------:R-:W-:Y:S01]  /*1940*/  IMAD.SHL.U32 R20, R18, 0x40, RZ ;  /* 0x0000004012147824 */ /* 0x000fe200078e00ff */
[--C-:B------:R-:W-:Y:S01]  /*1950*/  SHF.R.U32.HI R10, RZ, 0x2, R0.reuse ;  /* 0x00000002ff0a7819 */ /* 0x100fe20000011600 */
[----:B------:R-:W-:Y:S01]  /*1960*/  UIADD3 UR5, UR6, UR5, URZ ;  /* 0x0000000506057290 */ /* 0x000fe2000fffe03f */
[----:B------:R-:W-:Y:S01]  /*1970*/  SHF.R.U32.HI R9, RZ, 0x5, R9 ;  /* 0x00000005ff097819 */ /* 0x000fe20000011609 */
[----:B------:R-:W-:Y:S01]  /*1980*/  ULDC UR12, c[0x0][0x284] ;  /* 0x0000a100000c7ab9 */ /* 0x000fe20000000800 */
[----:B------:R-:W-:Y:S01]  /*1990*/  LOP3.LUT R10, R10, 0x7, RZ, 0xc0, !PT ;  /* 0x000000070a0a7812 */ /* 0x000fe200078ec0ff */
[----:B------:R-:W-:Y:S01]  /*19a0*/  UISETP.GT.U32.AND UP0, UPT, UR5, 0xb, UPT ;  /* 0x0000000b0500788c */ /* 0x000fe2000bf04070 */
[----:B-1----:R-:W-:Y:S01]  /*19b0*/  SHF.R.U32.HI R16, RZ, 0x1, R0 ;  /* 0x00000001ff107819 */ /* 0x002fe20000011600 */
[----:B------:R-:W-:Y:S01]  /*19c0*/  IMAD.SHL.U32 R11, R9, 0x10, RZ ;  /* 0x00000010090b7824 */ /* 0x000fe200078e00ff */
[----:B------:R-:W-:Y:S01]  /*19d0*/  UISETP.GE.U32.AND UP1, UPT, UR6, 0xc, UPT ;  /* 0x0000000c0600788c */ /* 0x000fe2000bf26070 */
[----:B------:R-:W-:Y:S01]  /*19e0*/  SHF.R.S32.HI R21, RZ, 0x1f, R12 ;  /* 0x0000001fff157819 */ /* 0x000fe2000001140c */
[----:B------:R-:W-:Y:S01]  /*19f0*/  UISETP.LT.U32.AND UP0, UPT, UR6, 0xc, UP0 ;  /* 0x0000000c0600788c */ /* 0x000fe20008701070 */
[----:B------:R-:W-:-:S02]  /*1a00*/  WARPGROUP.DEPBAR.LE gsb0, 0x0 ;  /* 0x00008000000079c5 */ /* 0x000fc40000010000 */
[--C-:B------:R-:W-:Y:S01]  /*1a10*/  LOP3.LUT R11, R11, 0xfffffff0, R10.reuse, 0xe2, !PT ;  /* 0xfffffff00b0b7812 */ /* 0x100fe200078ee20a */
[----:B------:R-:W-:Y:S01]  /*1a20*/  IMAD R10, R9, -0x10, -R10 ;  /* 0xfffffff0090a7824 */ /* 0x000fe200078e0a0a */
[----:B------:R-:W-:Y:S01]  /*1a30*/  LOP3.LUT R9, R6, 0x1, RZ, 0xc0, !PT ;  /* 0x0000000106097812 */ /* 0x000fe200078ec0ff */
[----:B------:R-:W-:Y:S01]  /*1a40*/  UIMAD.WIDE.U32 UR8, UR5, -0x55555555, URZ ;  /* 0xaaaaaaab050878a5 */ /* 0x000fe2000f8e003f */
[----:B------:R-:W-:Y:S01]  /*1a50*/  LOP3.LUT R16, R11, 0x40, R16, 0xf8, !PT ;  /* 0x000000400b107812 */ /* 0x000fe200078ef810 */
[----:B------:R-:W-:Y:S01]  /*1a60*/  IMAD.SHL.U32 R11, R14, 0x80, RZ ;  /* 0x000000800e0b7824 */ /* 0x000fe200078e00ff */
[----:B------:R-:W-:Y:S01]  /*1a70*/  USEL UR7, URZ, 0x1, !UP0 ;  /* 0x000000013f077887 */ /* 0x000fe2000c000000 */
[----:B------:R-:W-:Y:S01]  /*1a80*/  IMAD R10, R9, -0x40, R10 ;  /* 0xffffffc0090a7824 */ /* 0x000fe200078e020a */
[----:B----4-:R-:W-:Y:S01]  /*1a90*/  ISETP.GE.AND P1, PT, R20, R19, PT ;  /* 0x000000131400720c */ /* 0x010fe20003f26270 */
[----:B------:R-:W-:Y:S01]  /*1aa0*/  ULDC.64 UR10, c[0x0][0x6d0] ;  /* 0x0001b400000a7ab9 */ /* 0x000fe20000000a00 */
[----:B------:R-:W-:Y:S01]  /*1ab0*/  LOP3.LUT R16, R16, R11, RZ, 0xfc, !PT ;  /* 0x0000000b10107212 */ /* 0x000fe200078efcff */
[----:B0-----:R-:W-:Y:S01]  /*1ac0*/  IMAD R13, R21, UR10, RZ ;  /* 0x0000000a150d7c24 */ /* 0x001fe2000f8e02ff */
[----:B------:R-:W-:Y:S01]  /*1ad0*/  ISETP.GE.OR P1, PT, R11, UR12, P1 ;  /* 0x0000000c0b007c0c */ /* 0x000fe20008f26670 */
[----:B------:R-:W-:Y:S01]  /*1ae0*/  USHF.R.U32.HI UR8, URZ, 0x3, UR9 ;  /* 0x000000033f087899 */ /* 0x000fe20008011609 */
[----:B------:R-:W-:Y:S01]  /*1af0*/  LOP3.LUT R9, R0, 0x3, RZ, 0xc0, !PT ;  /* 0x0000000300097812 */ /* 0x000fe200078ec0ff */
[----:B------:R-:W-:Y:S01]  /*1b00*/  ULOP3.LUT UR4, UR4, UR7, URZ, 0x3c, !UPT ;  /* 0x0000000704047292 */ /* 0x000fe2000f8e3c3f */
[--C-:B------:R-:W-:Y:S01]  /*1b10*/  SHF.R.S32.HI R17, RZ, 0x1f, R16.reuse ;  /* 0x0000001fff117819 */ /* 0x100fe20000011410 */
[C---:B------:R-:W-:Y:S01]  /*1b20*/  IMAD R13, R12.reuse, UR11, R13 ;  /* 0x0000000b0c0d7c24 */ /* 0x040fe2000f8e020d */
[----:B------:R-:W-:Y:S01]  /*1b30*/  UIMAD UR5, UR8, -0xc, UR5 ;  /* 0xfffffff4080578a4 */ /* 0x000fe2000f8e0205 */
[----:B------:R-:W-:Y:S01]  /*1b40*/  IMAD R9, R9, -0x2, R19 ;  /* 0xfffffffe09097824 */ /* 0x000fe200078e0213 */
[----:B------:R-:W-:Y:S01]  /*1b50*/  @UP1 ULOP3.LUT UR4, UR4, 0x1, UR8, 0x78, !UPT ;  /* 0x0000000104041892 */ /* 0x000fe2000f8e7808 */
[----:B------:R-:W-:Y:S01]  /*1b60*/  IMAD.WIDE.U32 R14, R12, UR10, R16 ;  /* 0x0000000a0c0e7c25 */ /* 0x000fe2000f8e0010 */
[----:B------:R-:W-:-:S03]  /*1b70*/  IADD3 R10, -R11, UR12, R10 ;  /* 0x0000000c0b0a7c10 */ /* 0x000fc6000fffe10a */
[----:B------:R-:W-:Y:S02]  /*1b80*/  IMAD.IADD R11, R9, 0x1, -R20 ;  /* 0x00000001090b7824 */ /* 0x000fe400078e0a14 */
[----:B------:R-:W-:Y:S02]  /*1b90*/  IMAD.IADD R15, R15, 0x1, R13 ;  /* 0x000000010f0f7824 */ /* 0x000fe400078e020d */
[----:B------:R-:W-:Y:S01]  /*1ba0*/  IMAD.MOV.U32 R9, RZ, RZ, -0x1 ;  /* 0xffffffffff097424 */ /* 0x000fe200078e00ff */
[----:B------:R-:W-:Y:S06]  /*1bb0*/  @P1 BRA `(.L_x_26) ;  /* 0x0000002400a41947 */ /* 0x000fec0003800000 */
[----:B------:R-:W0:Y:S01]  /*1bc0*/  LDC.64 R66, c[0x0][0x6c8] ;  /* 0x0001b200ff427b82 */ /* 0x000e220000000a00 */
[----:B---3-5:R-:W-:Y:S01]  /*1bd0*/  ISETP.NE.AND P2, PT, R8, RZ, PT ;  /* 0x000000ff0800720c */ /* 0x028fe20003f45270 */
[----:B------:R-:W-:Y:S01]  /*1be0*/  IMAD.WIDE R18, R18, 0x40, RZ ;  /* 0x0000004012127825 */ /* 0x000fe200078e02ff */
[----:B------:R-:W-:Y:S01]  /*1bf0*/  ISETP.GT.AND P1, PT, R11, RZ, PT ;  /* 0x000000ff0b00720c */ /* 0x000fe20003f24270 */
[----:B------:R-:W-:Y:S02]  /*1c00*/  BSSY B0, `(.L_x_26) ;  /* 0x0000264000007945 */ /* 0x000fe40003800000 */
[----:B------:R-:W-:Y:S01]  /*1c10*/  IMAD.SHL.U32 R13, R0, 0x2, RZ ;  /* 0x00000002000d7824 */ /* 0x000fe200078e00ff */
[----:B------:R-:W-:-:S04]  /*1c20*/  ISETP.GT.AND P4, PT, R10, RZ, P1 ;  /* 0x000000ff0a00720c */ /* 0x000fc80000f84270 */
[----:B------:R-:W-:Y:S01]  /*1c30*/  LOP3.LUT R65, R18, 0x6, R13, 0xf8, !PT ;  /* 0x0000000612417812 */ /* 0x000fe200078ef80d */
[----:B0-----:R-:W-:-:S04]  /*1c40*/  IMAD R20, R19, R66, RZ ;  /* 0x0000004213147224 */ /* 0x001fc800078e02ff */
[----:B------:R-:W-:-:S04]  /*1c50*/  IMAD.WIDE.U32 R58, R65, R66, R14 ;  /* 0x00000042413a7225 */ /* 0x000fc800078e000e */
[----:B------:R-:W-:-:S04]  /*1c60*/  IMAD R13, R65, R67, R20 ;  /* 0x00000043410d7224 */ /* 0x000fc800078e0214 */
[----:B------:R-:W-:Y:S01]  /*1c70*/  IMAD.IADD R23, R59, 0x1, R13 ;  /* 0x000000013b177824 */ /* 0x000fe200078e020d */
[----:B------:R-:W-:Y:S06]  /*1c80*/  @!P2 BRA `(.L_x_27) ;  /* 0x0000001800b0a947 */ /* 0x000fec0003800000 */
[----:B------:R-:W-:Y:S01]  /*1c90*/  ULDC.64 UR8, c[0x0][0x6b8] ;  /* 0x0001ae0000087ab9 */ /* 0x000fe20000000a00 */
[----:B------:R-:W-:Y:S01]  /*1ca0*/  ULDC.64 UR12, c[0x0][0x6b0] ;  /* 0x0001ac00000c7ab9 */ /* 0x000fe20000000a00 */
[----:B------:R-:W-:Y:S01]  /*1cb0*/  IMAD R13, R21, UR8, RZ ;  /* 0x00000008150d7c24 */ /* 0x000fe2000f8e02ff */
[----:B------:R-:W-:Y:S01]  /*1cc0*/  ULDC.64 UR16, c[0x0][0x6a8] ;  /* 0x0001aa0000107ab9 */ /* 0x000fe20000000a00 */
[----:B------:R-:W-:Y:S01]  /*1cd0*/  IMAD R18, R19, UR12, RZ ;  /* 0x0000000c13127c24 */ /* 0x000fe2000f8e02ff */
[----:B------:R-:W0:Y:S01]  /*1ce0*/  LDC.64 R56, c[0x0][0x6b0] ;  /* 0x0001ac00ff387b82 */ /* 0x000e220000000a00 */
[----:B------:R-:W-:Y:S01]  /*1cf0*/  IMAD.WIDE.U32 R62, R12, UR8, R16 ;  /* 0x000000080c3e7c25 */ /* 0x000fe2000f8e0010 */
[----:B------:R-:W-:-:S03]  /*1d00*/  ULDC.64 UR10, c[0x0][0x6c0] ;  /* 0x0001b000000a7ab9 */ /* 0x000fc60000000a00 */
[----:B------:R-:W-:Y:S02]  /*1d10*/  IMAD R61, R12, UR9, R13 ;  /* 0x000000090c3d7c24 */ /* 0x000fe4000f8e020d */
[----:B------:R-:W-:Y:S02]  /*1d20*/  IMAD R59, R65, UR13, R18 ;  /* 0x0000000d413b7c24 */ /* 0x000fe4000f8e0212 */
[----:B------:R-:W-:Y:S02]  /*1d30*/  IMAD.IADD R19, R63, 0x1, R61 ;  /* 0x000000013f137824 */ /* 0x000fe400078e023d */
[----:B------:R-:W-:-:S04]  /*1d40*/  IMAD.MOV.U32 R18, RZ, RZ, R62 ;  /* 0x000000ffff127224 */ /* 0x000fc800078e003e */
[----:B------:R-:W-:-:S04]  /*1d50*/  IMAD.WIDE.U32 R14, R65, UR12, R18 ;  /* 0x0000000c410e7c25 */ /* 0x000fc8000f8e0012 */
[----:B------:R-:W-:Y:S01]  /*1d60*/  IMAD.IADD R13, R15, 0x1, R59 ;  /* 0x000000010f0d7824 */ /* 0x000fe200078e023b */
[----:B------:R-:W-:-:S04]  /*1d70*/  LEA R20, P2, R14, UR16, 0x2 ;  /* 0x000000100e147c11 */ /* 0x000fc8000f8410ff */
[----:B------:R-:W-:-:S05]  /*1d80*/  LEA.HI.X R21, R14, UR17, R13, 0x2, P2 ;  /* 0x000000110e157c11 */ /* 0x000fca00090f140d */
[----:B------:R-:W3:Y:S01]  /*1d90*/  @P4 LDG.E.LTC128B R13, desc[UR14][R20.64] ;  /* 0x0000000e140d4981 */ /* 0x000ee2000c1e1920 */
[C---:B------:R-:W-:Y:S01]  /*1da0*/  IMAD.WIDE.U32 R14, R65.reuse, UR12, R16 ;  /* 0x0000000c410e7c25 */ /* 0x040fe2000f8e0010 */
[C---:B------:R-:W-:Y:S01]  /*1db0*/  LEA R22, P2, R58.reuse, UR10, 0x2 ;  /* 0x0000000a3a167c11 */ /* 0x040fe2000f8410ff */
[----:B------:R-:W-:Y:S02]  /*1dc0*/  BSSY B1, `(.L_x_28) ;  /* 0x0000015000017945 */ /* 0x000fe40003800000 */
[----:B0-----:R-:W-:Y:S01]  /*1dd0*/  IMAD.WIDE.U32 R64, R65, UR12, R56 ;  /* 0x0000000c41407c25 */ /* 0x001fe2000f8e0038 */
[----:B------:R-:W-:Y:S02]  /*1de0*/  LEA.HI.X R23, R58, UR11, R23, 0x2, P2 ;  /* 0x0000000b3a177c11 */ /* 0x000fe400090f1417 */
[----:B------:R-:W-:Y:S01]  /*1df0*/  ISETP.GT.AND P2, PT, R11, 0x1, PT ;  /* 0x000000010b00780c */ /* 0x000fe20003f44270 */
[C---:B------:R-:W-:Y:S01]  /*1e00*/  IMAD.IADD R69, R59.reuse, 0x1, R65 ;  /* 0x000000013b457824 */ /* 0x040fe200078e0241 */
[----:B------:R-:W-:Y:S01]  /*1e10*/  IADD3 R62, P5, R62, R64, RZ ;  /* 0x000000403e3e7210 */ /* 0x000fe20007fbe0ff */
[----:B------:R-:W-:-:S04]  /*1e20*/  IMAD.IADD R15, R59, 0x1, R15 ;  /* 0x000000013b0f7824 */ /* 0x000fc800078e020f */
[----:B------:R-:W-:Y:S01]  /*1e30*/  IMAD.X R19, R69, 0x1, R19, P5 ;  /* 0x0000000145137824 */ /* 0x000fe200028e0613 */
[----:B------:R-:W-:Y:S01]  /*1e40*/  ISETP.GT.AND P5, PT, R10, RZ, P2 ;  /* 0x000000ff0a00720c */ /* 0x000fe200017a4270 */
[----:B------:R-:W-:-:S04]  /*1e50*/  IMAD.WIDE.U32 R14, R12, UR8, R14 ;  /* 0x000000080c0e7c25 */ /* 0x000fc8000f8e000e */
[----:B------:R-:W-:Y:S02]  /*1e60*/  IMAD.IADD R15, R61, 0x1, R15 ;  /* 0x000000013d0f7824 */ /* 0x000fe400078e020f */
[----:B---3--:R-:W-:-:S04]  /*1e70*/  IMAD R18, R13, R8, RZ ;  /* 0x000000080d127224 */ /* 0x008fc800078e02ff */
[----:B--2---:R-:W-:Y:S01]  /*1e80*/  IMAD R63, R24, R7, R18 ;  /* 0x00000007183f7224 */ /* 0x004fe200078e0212 */
[----:B------:R-:W-:-:S04]  /*1e90*/  LEA R18, P6, R62, UR16, 0x2 ;  /* 0x000000103e127c11 */ /* 0x000fc8000f8c10ff */
[----:B------:R-:W-:Y:S01]  /*1ea0*/  LEA.HI.X R19, R62, UR17, R19, 0x2, P6 ;  /* 0x000000113e137c11 */ /* 0x000fe2000b0f1413 */
[----:B------:R0:W-:Y:S01]  /*1eb0*/  @P4 STG.E desc[UR14][R22.64], R63 ;  /* 0x0000003f16004986 */ /* 0x0001e2000c10190e */
[----:B------:R-:W-:Y:S02]  /*1ec0*/  LEA R58, P6, R14, UR16, 0x2 ;  /* 0x000000100e3a7c11 */ /* 0x000fe4000f8c10ff */
[----:B------:R-:W-:Y:S02]  /*1ed0*/  LEA R56, P4, R66, R22, 0x2 ;  /* 0x0000001642387211 */ /* 0x000fe400078810ff */
[----:B------:R-:W-:Y:S01]  /*1ee0*/  LEA.HI.X R59, R14, UR17, R15, 0x2, P6 ;  /* 0x000000110e3b7c11 */ /* 0x000fe2000b0f140f */
[----:B------:R-:W-:Y:S10]  /*1ef0*/  @!P5 BRA `(.L_x_29) ;  /* 0x000000000004d947 */ /* 0x000ff40003800000 */
[----:B------:R1:W5:Y:S02]  /*1f00*/  LDG.E.LTC128B R13, desc[UR14][R18.64] ;  /* 0x0000000e120d7981 */ /* 0x000364000c1e1920 */
.L_x_29:
[----:B------:R-:W-:Y:S05]  /*1f10*/  BSYNC B1 ;  /* 0x0000000000017941 */ /* 0x000fea0003800000 */
.L_x_28:
[----:B-----5:R-:W-:Y:S01]  /*1f20*/  IMAD R24, R13, R8, RZ ;  /* 0x000000080d187224 */ /* 0x020fe200078e02ff */
[----:B------:R-:W-:Y:S01]  /*1f30*/  LEA.HI.X R57, R66, R23, R67, 0x2, P4 ;  /* 0x0000001742397211 */ /* 0x000fe200020f1443 */
[----:B------:R-:W-:Y:S01]  /*1f40*/  BSSY B1, `(.L_x_30) ;  /* 0x0000009000017945 */ /* 0x000fe20003800000 */
[----:B------:R-:W-:Y:S01]  /*1f50*/  ISETP.GT.AND P1, PT, R10, 0x8, P1 ;  /* 0x000000080a00780c */ /* 0x000fe20000f24270 */
[----:B------:R-:W-:Y:S01]  /*1f60*/  IMAD R25, R25, R7, R24 ;  /* 0x0000000719197224 */ /* 0x000fe200078e0218 */
[----:B------:R-:W-:-:S04]  /*1f70*/  IADD3 R14, P6, R16, R64, RZ ;  /* 0x00000040100e7210 */ /* 0x000fc80007fde0ff */
[----:B------:R2:W-:Y:S01]  /*1f80*/  @P5 STG.E desc[UR14][R56.64], R25 ;  /* 0x0000001938005986 */ /* 0x0005e2000c10190e */
[----:B------:R-:W-:Y:S02]  /*1f90*/  IMAD.X R15, R17, 0x1, R69, P6 ;  /* 0x00000001110f7824 */ /* 0x000fe400030e0645 */
[----:B------:R-:W-:-:S04]  /*1fa0*/  IMAD.MOV.U32 R17, RZ, RZ, R13 ;  /* 0x000000ffff117224 */ /* 0x000fc800078e000d */
[----:B------:R-:W-:Y:S05]  /*1fb0*/  @!P1 BRA `(.L_x_31) ;  /* 0x0000000000049947 */ /* 0x000fea0003800000 */
[----:B------:R3:W5:Y:S02]  /*1fc0*/  LDG.E.LTC128B R17, desc[UR14][R58.64+0x20] ;  /* 0x0000200e3a117981 */ /* 0x000764000c1e1920 */
.L_x_31:
[----:B------:R-:W-:Y:S05]  /*1fd0*/  BSYNC B1 ;  /* 0x0000000000017941 */ /* 0x000fea0003800000 */
.L_x_30:
[----:B------:R-:W-:Y:S01]  /*1fe0*/  IMAD.WIDE.U32 R12, R12, UR8, R14 ;  /* 0x000000080c0c7c25 */ /* 0x000fe2000f8e000e */
[----:B------:R-:W-:Y:S01]  /*1ff0*/  ISETP.GT.AND P2, PT, R10, 0x8, P2 ;  /* 0x000000080a00780c */ /* 0x000fe20001744270 */
[----:B------:R-:W-:Y:S01]  /*2000*/  USHF.L.U64.HI UR10, UR12, 0x5, UR13 ;  /* 0x000000050c0a7899 */ /* 0x000fe2000801020d */
[----:B------:R-:W-:Y:S01]  /*2010*/  ISETP.GT.AND P4, PT, R11, 0x8, PT ;  /* 0x000000080b00780c */ /* 0x000fe20003f84270 */
[----:B------:R-:W-:Y:S01]  /*2020*/  IMAD.IADD R13, R61, 0x1, R13 ;  /* 0x000000013d0d7824 */ /* 0x000fe200078e020d */
[C---:B------:R-:W-:Y:S01]  /*2030*/  LEA R14, P6, R12.reuse, UR16, 0x2 ;  /* 0x000000100c0e7c11 */ /* 0x040fe2000f8c10ff */
[----:B-----5:R-:W-:Y:S01]  /*2040*/  IMAD R16, R17, R8, RZ ;  /* 0x0000000811107224 */ /* 0x020fe200078e02ff */
[----:B------:R-:W-:Y:S01]  /*2050*/  USHF.L.U32 UR9, UR12, 0x5, URZ ;  /* 0x000000050c097899 */ /* 0x000fe2000800063f */
[----:B------:R-:W-:Y:S01]  /*2060*/  BSSY B1, `(.L_x_32) ;  /* 0x000000a000017945 */ /* 0x000fe20003800000 */
[----:B------:R-:W-:Y:S01]  /*2070*/  LEA.HI.X R15, R12, UR17, R13, 0x2, P6 ;  /* 0x000000110c0f7c11 */ /* 0x000fe2000b0f140d */
[----:B---3--:R-:W-:Y:S01]  /*2080*/  IMAD R59, R26, R7, R16 ;  /* 0x000000071a3b7224 */ /* 0x008fe200078e0210 */
[----:B------:R-:W-:Y:S01]  /*2090*/  ISETP.GT.AND P5, PT, R10, RZ, P4 ;  /* 0x000000ff0a00720c */ /* 0x000fe200027a4270 */
[----:B------:R-:W-:-:S02]  /*20a0*/  @P1 IMAD.MOV.U32 R12, RZ, RZ, R22 ;  /* 0x000000ffff0c1224 */ /* 0x000fc400078e0016 */
[----:B------:R-:W-:Y:S02]  /*20b0*/  @P1 IMAD.MOV.U32 R13, RZ, RZ, R23 ;  /* 0x000000ffff0d1224 */ /* 0x000fe400078e0017 */
[----:B--2---:R-:W-:-:S03]  /*20c0*/  IMAD.MOV.U32 R25, RZ, RZ, R17 ;  /* 0x000000ffff197224 */ /* 0x004fc600078e0011 */
[----:B------:R2:W-:Y:S01]  /*20d0*/  @P1 STG.E desc[UR14][R12.64+0x20], R59 ;  /* 0x0000203b0c001986 */ /* 0x0005e2000c10190e */
[----:B------:R-:W-:Y:S05]  /*20e0*/  @!P2 BRA `(.L_x_33) ;  /* 0x000000000004a947 */ /* 0x000fea0003800000 */
[----:B------:R3:W5:Y:S02]  /*20f0*/  LDG.E.LTC128B R25, desc[UR14][R14.64+0x20] ;  /* 0x0000200e0e197981 */ /* 0x000764000c1e1920 */
.L_x_33:
[----:B------:R-:W-:Y:S05]  /*2100*/  BSYNC B1 ;  /* 0x0000000000017941 */ /* 0x000fea0003800000 */
.L_x_32:
[----:B--2--5:R-:W-:Y:S01]  /*2110*/  IMAD R12, R25, R8, RZ ;  /* 0x00000008190c7224 */ /* 0x024fe200078e02ff */
[----:B------:R-:W-:Y:S01]  /*2120*/  IADD3 R16, P1, R20, UR9, RZ ;  /* 0x0000000914107c10 */ /* 0x000fe2000ff3e0ff */
[----:B------:R-:W-:Y:S02]  /*2130*/  IMAD.MOV.U32 R61, RZ, RZ, R25 ;  /* 0x000000ffff3d7224 */ /* 0x000fe400078e0019 */
[----:B------:R-:W-:Y:S01]  /*2140*/  IMAD R59, R27, R7, R12 ;  /* 0x000000071b3b7224 */ /* 0x000fe200078e020c */
[----:B------:R-:W-:Y:S01]  /*2150*/  IADD3.X R17, R21, UR10, RZ, P1, !PT ;  /* 0x0000000a15117c10 */ /* 0x000fe20008ffe4ff */
[----:B---3--:R-:W-:Y:S02]  /*2160*/  @P2 IMAD.MOV.U32 R14, RZ, RZ, R56 ;  /* 0x000000ffff0e2224 */ /* 0x008fe400078e0038 */
[----:B------:R-:W-:-:S05]  /*2170*/  @P2 IMAD.MOV.U32 R15, RZ, RZ, R57 ;  /* 0x000000ffff0f2224 */ /* 0x000fca00078e0039 */
[----:B------:R2:W-:Y:S04]  /*2180*/  @P2 STG.E desc[UR14][R14.64+0x20], R59 ;  /* 0x0000203b0e002986 */ /* 0x0005e8000c10190e */
[----:B------:R-:W3:Y:S01]  /*2190*/  @P5 LDG.E.LTC128B R61, desc[UR14][R16.64] ;  /* 0x0000000e103d5981 */ /* 0x000ee2000c1e1920 */
[C---:B0-----:R-:W-:Y:S01]  /*21a0*/  IMAD.SHL.U32 R63, R66.reuse, 0x20, RZ ;  /* 0x00000020423f7824 */ /* 0x041fe200078e00ff */
[----:B------:R-:W-:Y:S01]  /*21b0*/  SHF.L.U64.HI R13, R66, 0x5, R67 ;  /* 0x00000005420d7819 */ /* 0x000fe20000010243 */
[----:B------:R-:W-:Y:S01]  /*21c0*/  BSSY B1, `(.L_x_34) ;  /* 0x000000c000017945 */ /* 0x000fe20003800000 */
[----:B------:R-:W-:Y:S02]  /*21d0*/  ISETP.GT.AND P1, PT, R11, 0x9, PT ;  /* 0x000000090b00780c */ /* 0x000fe40003f24270 */
[----:B------:R-:W-:-:S02]  /*21e0*/  IADD3 R24, P6, R63, R22, RZ ;  /* 0x000000163f187210 */ /* 0x000fc40007fde0ff */
[----:B------:R-:W-:-:S03]  /*21f0*/  ISETP.GT.AND P2, PT, R10, RZ, P1 ;  /* 0x000000ff0a00720c */ /* 0x000fc60000f44270 */
[----:B------:R-:W-:Y:S01]  /*2200*/  IMAD.X R25, R13, 0x1, R23, P6 ;  /* 0x000000010d197824 */ /* 0x000fe200030e0617 */
[----:B------:R-:W-:-:S04]  /*2210*/  IADD3 R26, P6, R18, UR9, RZ ;  /* 0x00000009121a7c10 */ /* 0x000fc8000ffde0ff */
[----:B------:R-:W-:Y:S01]  /*2220*/  IADD3.X R27, R19, UR10, RZ, P6, !PT ;  /* 0x0000000a131b7c10 */ /* 0x000fe2000b7fe4ff */
[----:B---3--:R-:W-:-:S04]  /*2230*/  IMAD R12, R61, R8, RZ ;  /* 0x000000083d0c7224 */ /* 0x008fc800078e02ff */
[----:B------:R-:W-:-:S05]  /*2240*/  IMAD R65, R28, R7, R12 ;  /* 0x000000071c417224 */ /* 0x000fca00078e020c */
[----:B------:R2:W-:Y:S01]  /*2250*/  @P5 STG.E desc[UR14][R24.64], R65 ;  /* 0x0000004118005986 */ /* 0x0005e2000c10190e */
[----:B------:R-:W-:Y:S05]  /*2260*/  @!P2 BRA `(.L_x_35) ;  /* 0x000000000004a947 */ /* 0x000fea0003800000 */
[----:B------:R0:W5:Y:S02]  /*2270*/  LDG.E.LTC128B R61, desc[UR14][R26.64] ;  /* 0x0000000e1a3d7981 */ /* 0x000164000c1e1920 */
.L_x_35:
[----:B------:R-:W-:Y:S05]  /*2280*/  BSYNC B1 ;  /* 0x0000000000017941 */ /* 0x000fea0003800000 */
.L_x_34:
[----:B------:R-:W-:Y:S01]  /*2290*/  UIADD3 UR7, UP0, UR9, 0x20, URZ ;  /* 0x0000002009077890 */ /* 0x000fe2000ff1e03f */
[----:B------:R-:W-:Y:S01]  /*22a0*/  ISETP.GT.AND P4, PT, R10, 0x8, P4 ;  /* 0x000000080a00780c */ /* 0x000fe20002784270 */
[----:B-----5:R-:W-:Y:S01]  /*22b0*/  IMAD R12, R61, R8, RZ ;  /* 0x000000083d0c7224 */ /* 0x020fe200078e02ff */
[----:B------:R-:W-:Y:S01]  /*22c0*/  IADD3 R58, P5, R63, R56, RZ ;  /* 0x000000383f3a7210 */ /* 0x000fe20007fbe0ff */
[----:B------:R-:W-:Y:S02]  /*22d0*/  UIADD3.X UR8, URZ, UR10, URZ, UP0, !UPT ;  /* 0x0000000a3f087290 */ /* 0x000fe400087fe43f */
[----:B------:R-:W-:Y:S01]  /*22e0*/  IADD3 R20, P6, R20, UR7, RZ ;  /* 0x0000000714147c10 */ /* 0x000fe2000ffde0ff */
[----:B--2---:R-:W-:Y:S02]  /*22f0*/  IMAD R65, R29, R7, R12 ;  /* 0x000000071d417224 */ /* 0x004fe400078e020c */
[----:B------:R-:W-:Y:S01]  /*2300*/  IMAD.X R59, R13, 0x1, R57, P5 ;  /* 0x000000010d3b7824 */ /* 0x000fe200028e0639 */
[----:B------:R-:W-:-:S04]  /*2310*/  IADD3.X R21, R21, UR8, RZ, P6, !PT ;  /* 0x0000000815157c10 */ /* 0x000fc8000b7fe4ff */
[----:B------:R2:W-:Y:S04]  /*2320*/  @P2 STG.E desc[UR14][R58.64], R65 ;  /* 0x000000413a002986 */ /* 0x0005e8000c10190e */
[----:B------:R-:W3:Y:S01]  /*2330*/  @P4 LDG.E.LTC128B R61, desc[UR14][R20.64] ;  /* 0x0000000e143d4981 */ /* 0x000ee2000c1e1920 */
[----:B------:R-:W-:Y:S01]  /*2340*/  IADD3 R14, P2, R63, 0x20, RZ ;  /* 0x000000203f0e7810 */ /* 0x000fe20007f5e0ff */
[----:B------:R-:W-:Y:S01]  /*2350*/  BSSY B1, `(.L_x_36) ;  /* 0x000000e000017945 */ /* 0x000fe20003800000 */
[----:B------:R-:W-:Y:S02]  /*2360*/  ISETP.GT.AND P1, PT, R10, 0x8, P1 ;  /* 0x000000080a00780c */ /* 0x000fe40000f24270 */
[----:B------:R-:W-:Y:S01]  /*2370*/  IADD3 R22, P5, R14, R22, RZ ;  /* 0x000000160e167210 */ /* 0x000fe20007fbe0ff */
[----:B------:R-:W-:Y:S01]  /*2380*/  IMAD.X R12, RZ, RZ, R13, P2 ;  /* 0x000000ffff0c7224 */ /* 0x000fe200010e060d */
[----:B-1----:R-:W-:-:S02]  /*2390*/  IADD3 R18, P6, R18, UR7, RZ ;  /* 0x0000000712127c10 */ /* 0x002fc4000ffde0ff */
[----:B------:R-:W-:Y:S01]  /*23a0*/  ISETP.GT.AND P2, PT, R11, 0x10, PT ;  /* 0x000000100b00780c */ /* 0x000fe20003f44270 */
[----:B------:R-:W-:Y:S01]  /*23b0*/  IMAD.X R23, R12, 0x1, R23, P5 ;  /* 0x000000010c177824 */ /* 0x000fe200028e0617 */
[----:B------:R-:W-:Y:S02]  /*23c0*/  IADD3 R28, P5, R14, R56, RZ ;  /* 0x000000380e1c7210 */ /* 0x000fe40007fbe0ff */
[----:B------:R-:W-:Y:S01]  /*23d0*/  IADD3.X R19, R19, UR8, RZ, P6, !PT ;  /* 0x0000000813137c10 */ /* 0x000fe2000b7fe4ff */
[----:B---3--:R-:W-:-:S04]  /*23e0*/  IMAD R15, R61, R8, RZ ;  /* 0x000000083d0f7224 */ /* 0x008fc800078e02ff */
[----:B------:R-:W-:-:S05]  /*23f0*/  IMAD R15, R30, R7, R15 ;  /* 0x000000071e0f7224 */ /* 0x000fca00078e020f */
[----:B------:R2:W-:Y:S01]  /*2400*/  @P4 STG.E desc[UR14][R22.64], R15 ;  /* 0x0000000f16004986 */ /* 0x0005e2000c10190e */
[----:B------:R-:W-:Y:S05]  /*2410*/  @!P1 BRA `(.L_x_37) ;  /* 0x0000000000049947 */ /* 0x000fea0003800000 */
[----:B------:R1:W5:Y:S02]  /*2420*/  LDG.E.LTC128B R61, desc[UR14][R18.64] ;  /* 0x0000000e123d7981 */ /* 0x000364000c1e1920 */
.L_x_37:
[----:B------:R-:W-:Y:S05]  /*2430*/  BSYNC B1 ;  /* 0x0000000000017941 */ /* 0x000fea0003800000 */
.L_x_36:
[----:B-1---5:R-:W-:Y:S01]  /*2440*/  IMAD R18, R61, R8, RZ ;  /* 0x000000083d127224 */ /* 0x022fe200078e02ff */
[----:B------:R-:W-:Y:S01]  /*2450*/  ISETP.GT.AND P4, PT, R10, RZ, P2 ;  /* 0x000000ff0a00720c */ /* 0x000fe20001784270 */
[----:B------:R-:W-:Y:S01]  /*2460*/  IMAD.X R29, R12, 0x1, R57, P5 ;  /* 0x000000010c1d7824 */ /* 0x000fe200028e0639 */
[----:B------:R-:W-:Y:S01]  /*2470*/  BSSY B1, `(.L_x_38) ;  /* 0x0000008000017945 */ /* 0x000fe20003800000 */
[----:B------:R-:W-:Y:S01]  /*2480*/  IMAD R31, R31, R7, R18 ;  /* 0x000000071f1f7224 */ /* 0x000fe200078e0212 */
[----:B------:R-:W-:Y:S02]  /*2490*/  IADD3 R18, P6, R16, UR9, RZ ;  /* 0x0000000910127c10 */ /* 0x000fe4000ffde0ff */
[----:B------:R-:W-:Y:S02]  /*24a0*/  IADD3 R20, P5, R24, R63, RZ ;  /* 0x0000003f18147210 */ /* 0x000fe40007fbe0ff */
[----:B------:R1:W-:Y:S01]  /*24b0*/  @P1 STG.E desc[UR14][R28.64], R31 ;  /* 0x0000001f1c001986 */ /* 0x0003e2000c10190e */
[----:B------:R-:W-:-:S04]  /*24c0*/  IADD3.X R19, R17, UR10, RZ, P6, !PT ;  /* 0x0000000a11137c10 */ /* 0x000fc8000b7fe4ff */
[----:B------:R-:W-:Y:S06]  /*24d0*/  @!P4 BRA `(.L_x_39) ;  /* 0x000000000004c947 */ /* 0x000fec0003800000 */
[----:B------:R3:W5:Y:S02]  /*24e0*/  LDG.E.LTC128B R61, desc[UR14][R18.64] ;  /* 0x0000000e123d7981 */ /* 0x000764000c1e1920 */
.L_x_39:
[----:B------:R-:W-:Y:S05]  /*24f0*/  BSYNC B1 ;  /* 0x0000000000017941 */ /* 0x000fea0003800000 */
.L_x_38:
[----:B------:R-:W-:Y:S01]  /*2500*/  ISETP.GT.AND P1, PT, R11, 0x11, PT ;  /* 0x000000110b00780c */ /* 0x000fe20003f24270 */
[----:B------:R-:W-:Y:S01]  /*2510*/  IMAD.X R21, R25, 0x1, R13, P5 ;  /* 0x0000000119157824 */ /* 0x000fe200028e060d */
[----:B------:R-:W-:Y:S01]  /*2520*/  BSSY B1, `(.L_x_40) ;  /* 0x000000a000017945 */ /* 0x000fe20003800000 */
[----:B--2--5:R-:W-:Y:S01]  /*2530*/  IMAD R15, R61, R8, RZ ;  /* 0x000000083d0f7224 */ /* 0x024fe200078e02ff */
[----:B------:R-:W-:Y:S02]  /*2540*/  ISETP.GT.AND P5, PT, R10, RZ, P1 ;  /* 0x000000ff0a00720c */ /* 0x000fe40000fa4270 */
[----:B-1----:R-:W-:Y:S01]  /*2550*/  IADD3 R28, P6, R58, R63, RZ ;  /* 0x0000003f3a1c7210 */ /* 0x002fe20007fde0ff */
[----:B------:R-:W-:-:S05]  /*2560*/  IMAD R15, R32, R7, R15 ;  /* 0x00000007200f7224 */ /* 0x000fca00078e020f */
[----:B------:R1:W-:Y:S01]  /*2570*/  @P4 STG.E desc[UR14][R20.64], R15 ;  /* 0x0000000f14004986 */ /* 0x0003e2000c10190e */
[----:B------:R-:W-:-:S04]  /*2580*/  IADD3 R22, P4, R26, UR9, RZ ;  /* 0x000000091a167c10 */ /* 0x000fc8000ff9e0ff */
[----:B------:R-:W-:Y:S01]  /*2590*/  IADD3.X R23, R27, UR10, RZ, P4, !PT ;  /* 0x0000000a1b177c10 */ /* 0x000fe2000a7fe4ff */
[----:B------:R-:W-:Y:S08]  /*25a0*/  @!P5 BRA `(.L_x_41) ;  /* 0x000000000004d947 */ /* 0x000ff00003800000 */
[----:B------:R2:W5:Y:S02]  /*25b0*/  LDG.E.LTC128B R61, desc[UR14][R22.64] ;  /* 0x0000000e163d7981 */ /* 0x000564000c1e1920 */
.L_x_41:
[----:B------:R-:W-:Y:S05]  /*25c0*/  BSYNC B1 ;  /* 0x0000000000017941 */ /* 0x000fea0003800000 */
.L_x_40:
[----:B-----5:R-:W-:Y:S01]  /*25d0*/  IMAD R30, R61, R8, RZ ;  /* 0x000000083d1e7224 */ /* 0x020fe200078e02ff */
[----:B------:R-:W-:Y:S01]  /*25e0*/  ISETP.GT.AND P4, PT, R10, 0x8, P2 ;  /* 0x000000080a00780c */ /* 0x000fe20001784270 */
[----:B------:R-:W-:Y:S01]  /*25f0*/  IMAD.X R29, R59, 0x1, R13, P6 ;  /* 0x000000013b1d7824 */ /* 0x000fe200030e060d */
[----:B------:R-:W-:Y:S01]  /*2600*/  IADD3 R16, P2, R16, UR7, RZ ;  /* 0x0000000710107c10 */ /* 0x000fe2000ff5e0ff */
[----:B------:R-:W-:Y:S01]  /*2610*/  IMAD R33, R33, R7, R30 ;  /* 0x0000000721217224 */ /* 0x000fe200078e021e */
[----:B------:R-:W-:Y:S02]  /*2620*/  BSSY B1, `(.L_x_42) ;  /* 0x0000005000017945 */ /* 0x000fe40003800000 */
[----:B------:R-:W-:Y:S02]  /*2630*/  IADD3.X R17, R17, UR8, RZ, P2, !PT ;  /* 0x0000000811117c10 */ /* 0x000fe400097fe4ff */
[----:B------:R4:W-:Y:S05]  /*2640*/  @P5 STG.E desc[UR14][R28.64], R33 ;  /* 0x000000211c005986 */ /* 0x0009ea000c10190e */
[----:B------:R-:W-:Y:S05]  /*2650*/  @!P4 BRA `(.L_x_43) ;  /* 0x000000000004c947 */ /* 0x000fea0003800000 */
[----:B------:R0:W5:Y:S02]  /*2660*/  LDG.E.LTC128B R61, desc[UR14][R16.64] ;  /* 0x0000000e103d7981 */ /* 0x000164000c1e1920 */
.L_x_43:
[----:B------:R-:W-:Y:S05]  /*2670*/  BSYNC B1 ;  /* 0x0000000000017941 */ /* 0x000fea0003800000 */
.L_x_42:
[----:B0-----:R-:W-:Y:S01]  /*2680*/  IADD3 R16, P5, R14, R24, RZ ;  /* 0x000000180e107210 */ /* 0x001fe20007fbe0ff */
[----:B-1---5:R-:W-:Y:S01]  /*2690*/  IMAD R15, R61, R8, RZ ;  /* 0x000000083d0f7224 */ /* 0x022fe200078e02ff */
[----:B------:R-:W-:Y:S01]  /*26a0*/  ISETP.GT.AND P1, PT, R10, 0x8, P1 ;  /* 0x000000080a00780c */ /* 0x000fe20000f24270 */
[----:B------:R-:W-:Y:S01]  /*26b0*/  BSSY B1, `(.L_x_44) ;  /* 0x000000a000017945 */ /* 0x000fe20003800000 */
[----:B------:R-:W-:Y:S01]  /*26c0*/  IADD3 R24, P6, R26, UR7, RZ ;  /* 0x000000071a187c10 */ /* 0x000fe2000ffde0ff */
[----:B------:R-:W-:Y:S01]  /*26d0*/  IMAD R15, R34, R7, R15 ;  /* 0x00000007220f7224 */ /* 0x000fe200078e020f */
[----:B------:R-:W-:Y:S01]  /*26e0*/  ISETP.GT.AND P2, PT, R11, 0x18, PT ;  /* 0x000000180b00780c */ /* 0x000fe20003f44270 */
[----:B------:R-:W-:Y:S01]  /*26f0*/  IMAD.X R17, R12, 0x1, R25, P5 ;  /* 0x000000010c117824 */ /* 0x000fe200028e0619 */
[----:B------:R-:W-:Y:S02]  /*2700*/  IADD3 R30, P5, R14, R58, RZ ;  /* 0x0000003a0e1e7210 */ /* 0x000fe40007fbe0ff */
[----:B------:R-:W-:-:S02]  /*2710*/  IADD3.X R25, R27, UR8, RZ, P6, !PT ;  /* 0x000000081b197c10 */ /* 0x000fc4000b7fe4ff */
[----:B------:R0:W-:Y:S03]  /*2720*/  @P4 STG.E desc[UR14][R16.64], R15 ;  /* 0x0000000f10004986 */ /* 0x0001e6000c10190e */
[----:B------:R-:W-:Y:S06]  /*2730*/  @!P1 BRA `(.L_x_45) ;  /* 0x0000000000049947 */ /* 0x000fec0003800000 */
[----:B------:R1:W5:Y:S02]  /*2740*/  LDG.E.LTC128B R61, desc[UR14][R24.64] ;  /* 0x0000000e183d7981 */ /* 0x000364000c1e1920 */
.L_x_45:
[----:B------:R-:W-:Y:S05]  /*2750*/  BSYNC B1 ;  /* 0x0000000000017941 */ /* 0x000fea0003800000 */
.L_x_44:
[----:B0----5:R-:W-:Y:S01]  /*2760*/  IMAD R16, R61, R8, RZ ;  /* 0x000000083d107224 */ /* 0x021fe200078e02ff */
[----:B------:R-:W-:Y:S01]  /*2770*/  ISETP.GT.AND P4, PT, R10, RZ, P2 ;  /* 0x000000ff0a00720c */ /* 0x000fe20001784270 */
[----:B------:R-:W-:Y:S01]  /*2780*/  IMAD.X R31, R12, 0x1, R59, P5 ;  /* 0x000000010c1f7824 */ /* 0x000fe200028e063b */
[----:B------:R-:W-:Y:S01]  /*2790*/  BSSY B1, `(.L_x_46) ;  /* 0x0000008000017945 */ /* 0x000fe20003800000 */
[----:B------:R-:W-:Y:S01]  /*27a0*/  IMAD R35, R35, R7, R16 ;  /* 0x0000000723237224 */ /* 0x000fe200078e0210 */
[----:B------:R-:W-:Y:S02]  /*27b0*/  IADD3 R16, P6, R18, UR9, RZ ;  /* 0x0000000912107c10 */ /* 0x000fe4000ffde0ff */
[----:B-1----:R-:W-:Y:S02]  /*27c0*/  IADD3 R24, P5, R20, R63, RZ ;  /* 0x0000003f14187210 */ /* 0x002fe40007fbe0ff */
[----:B------:R0:W-:Y:S01]  /*27d0*/  @P1 STG.E desc[UR14][R30.64], R35 ;  /* 0x000000231e001986 */ /* 0x0001e2000c10190e */
[----:B------:R-:W-:-:S04]  /*27e0*/  IADD3.X R17, R19, UR10, RZ, P6, !PT ;  /* 0x0000000a13117c10 */ /* 0x000fc8000b7fe4ff */
[----:B------:R-:W-:Y:S06]  /*27f0*/  @!P4 BRA `(.L_x_47) ;  /* 0x000000000004c947 */ /* 0x000fec0003800000 */
[----:B------:R1:W5:Y:S02]  /*2800*/  LDG.E.LTC128B R61, desc[UR14][R16.64] ;  /* 0x0000000e103d7981 */ /* 0x000364000c1e1920 */
.L_x_47:
[----:B------:R-:W-:Y:S05]  /*2810*/  BSYNC B1 ;  /* 0x0000000000017941 */ /* 0x000fea0003800000 */
.L_x_46:
[----:B------:R-:W-:Y:S01]  /*2820*/  ISETP.GT.AND P1, PT, R11, 0x19, PT ;  /* 0x000000190b00780c */ /* 0x000fe20003f24270 */
[----:B------:R-:W-:Y:S01]  /*2830*/  IMAD.X R25, R21, 0x1, R13, P5 ;  /* 0x0000000115197824 */ /* 0x000fe200028e060d */
[----:B------:R-:W-:Y:S01]  /*2840*/  BSSY B1, `(.L_x_48) ;  /* 0x000000a000017945 */ /* 0x000fe20003800000 */
[----:B-----5:R-:W-:Y:S01]  /*2850*/  IMAD R15, R61, R8, RZ ;  /* 0x000000083d0f7224 */ /* 0x020fe200078e02ff */
[----:B------:R-:W-:Y:S02]  /*2860*/  ISETP.GT.AND P5, PT, R10, RZ, P1 ;  /* 0x000000ff0a00720c */ /* 0x000fe40000fa4270 */
[----:B0-----:R-:W-:Y:S01]  /*2870*/  IADD3 R30, P6, R28, R63, RZ ;  /* 0x0000003f1c1e7210 */ /* 0x001fe20007fde0ff */
[----:B------:R-:W-:-:S05]  /*2880*/  IMAD R15, R36, R7, R15 ;  /* 0x00000007240f7224 */ /* 0x000fca00078e020f */
[----:B------:R0:W-:Y:S01]  /*2890*/  @P4 STG.E desc[UR14][R24.64], R15 ;  /* 0x0000000f18004986 */ /* 0x0001e2000c10190e */
[----:B------:R-:W-:-:S04]  /*28a0*/  IADD3 R26, P4, R22, UR9, RZ ;  /* 0x00000009161a7c10 */ /* 0x000fc8000ff9e0ff */
[----:B------:R-:W-:Y:S01]  /*28b0*/  IADD3.X R27, R23, UR10, RZ, P4, !PT ;  /* 0x0000000a171b7c10 */ /* 0x000fe2000a7fe4ff */
[----:B------:R-:W-:Y:S08]  /*28c0*/  @!P5 BRA `(.L_x_49) ;  /* 0x000000000004d947 */ /* 0x000ff00003800000 */
[----:B------:R0:W5:Y:S02]  /*28d0*/  LDG.E.LTC128B R61, desc[UR14][R26.64] ;  /* 0x0000000e1a3d7981 */ /* 0x000164000c1e1920 */
.L_x_49:
[----:B------:R-:W-:Y:S05]  /*28e0*/  BSYNC B1 ;  /* 0x0000000000017941 */ /* 0x000fea0003800000 */
.L_x_48:
[----:B-----5:R-:W-:Y:S01]  /*28f0*/  IMAD R32, R61, R8, RZ ;  /* 0x000000083d207224 */ /* 0x020fe200078e02ff */
[----:B------:R-:W-:Y:S01]  /*2900*/  ISETP.GT.AND P4, PT, R10, 0x8, P2 ;  /* 0x000000080a00780c */ /* 0x000fe20001784270 */
[----:B------:R-:W-:Y:S01]  /*2910*/  IMAD.X R31, R29, 0x1, R13, P6 ;  /* 0x000000011d1f7824 */ /* 0x000fe200030e060d */
[----:B---3--:R-:W-:Y:S01]  /*2920*/  IADD3 R18, P2, R18, UR7, RZ ;  /* 0x0000000712127c10 */ /* 0x008fe2000ff5e0ff */
[----:B------:R-:W-:Y:S01]  /*2930*/  IMAD R37, R37, R7, R32 ;  /* 0x0000000725257224 */ /* 0x000fe200078e0220 */
[----:B------:R-:W-:Y:S02]  /*2940*/  BSSY B1, `(.L_x_50) ;  /* 0x0000005000017945 */ /* 0x000fe40003800000 */
[----:B------:R-:W-:Y:S02]  /*2950*/  IADD3.X R19, R19, UR8, RZ, P2, !PT ;  /* 0x0000000813137c10 */ /* 0x000fe400097fe4ff */
[----:B------:R3:W-:Y:S05]  /*2960*/  @P5 STG.E desc[UR14][R30.64], R37 ;  /* 0x000000251e005986 */ /* 0x0007ea000c10190e */
[----:B------:R-:W-:Y:S05]  /*2970*/  @!P4 BRA `(.L_x_51) ;  /* 0x000000000004c947 */ /* 0x000fea0003800000 */
[----:B------:R0:W5:Y:S02]  /*2980*/  LDG.E.LTC128B R61, desc[UR14][R18.64] ;  /* 0x0000000e123d7981 */ /* 0x000164000c1e1920 */
.L_x_51:
[----:B------:R-:W-:Y:S05]  /*2990*/  BSYNC B1 ;  /* 0x0000000000017941 */ /* 0x000fea0003800000 */
.L_x_50:
[----:B0-----:R-:W-:Y:S01]  /*29a0*/  IADD3 R18, P5, R20, R14, RZ ;  /* 0x0000000e14127210 */ /* 0x001fe20007fbe0ff */
[----:B-----5:R-:W-:Y:S01]  /*29b0*/  IMAD R15, R61, R8, RZ ;  /* 0x000000083d0f7224 */ /* 0x020fe200078e02ff */
        /* <DEDUP_REMOVED lines=11> */
.L_x_53:
[----:B------:R-:W-:Y:S05]  /*2a70*/  BSYNC B1 ;  /* 0x0000000000017941 */ /* 0x000fea0003800000 */
.L_x_52:
[----:B0----5:R-:W-:Y:S01]  /*2a80*/  IMAD R18, R61, R8, RZ ;  /* 0x000000083d127224 */ /* 0x021fe200078e02ff */
[----:B------:R-:W-:Y:S01]  /*2a90*/  ISETP.GT.AND P4, PT, R10, RZ, P2 ;  /* 0x000000ff0a00720c */ /* 0x000fe20001784270 */
[----:B----4-:R-:W-:Y:S01]  /*2aa0*/  IMAD.X R33, R29, 0x1, R12, P5 ;  /* 0x000000011d217824 */ /* 0x010fe200028e060c */
        /* <DEDUP_REMOVED lines=8> */
.L_x_55:
[----:B------:R-:W-:Y:S05]  /*2b30*/  BSYNC B1 ;  /* 0x0000000000017941 */ /* 0x000fea0003800000 */
.L_x_54:
[----:B------:R-:W-:Y:S01]  /*2b40*/  ISETP.GT.AND P1, PT, R11, 0x21, PT ;  /* 0x000000210b00780c */ /* 0x000fe20003f24270 */
[----:B------:R-:W-:Y:S01]  /*2b50*/  IMAD.X R21, R25, 0x1, R13, P5 ;  /* 0x0000000119157824 */ /* 0x000fe200028e060d */
[----:B------:R-:W-:Y:S01]  /*2b60*/  BSSY B1, `(.L_x_56) ;  /* 0x000000a000017945 */ /* 0x000fe20003800000 */
[----:B-----5:R-:W-:Y:S01]  /*2b70*/  IMAD R15, R61, R8, RZ ;  /* 0x000000083d0f7224 */ /* 0x020fe200078e02ff */
[----:B------:R-:W-:Y:S02]  /*2b80*/  ISETP.GT.AND P5, PT, R10, RZ, P1 ;  /* 0x000000ff0a00720c */ /* 0x000fe40000fa4270 */
[----:B------:R-:W-:Y:S01]  /*2b90*/  IADD3 R28, P6, R30, R63, RZ ;  /* 0x0000003f1e1c7210 */ /* 0x000fe20007fde0ff */
[----:B------:R-:W-:-:S05]  /*2ba0*/  IMAD R15, R40, R7, R15 ;  /* 0x00000007280f7224 */ /* 0x000fca00078e020f */
[----:B------:R0:W-:Y:S01]  /*2bb0*/  @P4 STG.E desc[UR14][R20.64], R15 ;  /* 0x0000000f14004986 */ /* 0x0001e2000c10190e */
[----:B--2---:R-:W-:-:S04]  /*2bc0*/  IADD3 R22, P4, R26, UR9, RZ ;  /* 0x000000091a167c10 */ /* 0x004fc8000ff9e0ff */
[----:B------:R-:W-:Y:S01]  /*2bd0*/  IADD3.X R23, R27, UR10, RZ, P4, !PT ;  /* 0x0000000a1b177c10 */ /* 0x000fe2000a7fe4ff */
[----:B------:R-:W-:Y:S08]  /*2be0*/  @!P5 BRA `(.L_x_57) ;  /* 0x000000000004d947 */ /* 0x000ff00003800000 */
[----:B------:R2:W5:Y:S02]  /*2bf0*/  LDG.E.LTC128B R61, desc[UR14][R22.64] ;  /* 0x0000000e163d7981 */ /* 0x000564000c1e1920 */
.L_x_57:
[----:B------:R-:W-:Y:S05]  /*2c00*/  BSYNC B1 ;  /* 0x0000000000017941 */ /* 0x000fea0003800000 */
.L_x_56:
[----:B0----5:R-:W-:Y:S01]  /*2c10*/  IMAD R32, R61, R8, RZ ;  /* 0x000000083d207224 */ /* 0x021fe200078e02ff */
[----:B------:R-:W-:Y:S01]  /*2c20*/  ISETP.GT.AND P4, PT, R10, 0x8, P2 ;  /* 0x000000080a00780c */ /* 0x000fe20001784270 */
[----:B------:R-:W-:Y:S01]  /*2c30*/  IMAD.X R29, R31, 0x1, R13, P6 ;  /* 0x000000011f1d7824 */ /* 0x000fe200030e060d */
[----:B-1----:R-:W-:Y:S01]  /*2c40*/  IADD3 R16, P2, R16, UR7, RZ ;  /* 0x0000000710107c10 */ /* 0x002fe2000ff5e0ff */
[----:B------:R-:W-:Y:S01]  /*2c50*/  IMAD R41, R41, R7, R32 ;  /* 0x0000000729297224 */ /* 0x000fe200078e0220 */
[----:B------:R-:W-:Y:S02]  /*2c60*/  BSSY B1, `(.L_x_58) ;  /* 0x0000005000017945 */ /* 0x000fe40003800000 */
[----:B------:R-:W-:Y:S02]  /*2c70*/  IADD3.X R17, R17, UR8, RZ, P2, !PT ;  /* 0x0000000811117c10 */ /* 0x000fe400097fe4ff */
[----:B------:R0:W-:Y:S05]  /*2c80*/  @P5 STG.E desc[UR14][R28.64], R41 ;  /* 0x000000291c005986 */ /* 0x0001ea000c10190e */
[----:B------:R-:W-:Y:S05]  /*2c90*/  @!P4 BRA `(.L_x_59) ;  /* 0x000000000004c947 */ /* 0x000fea0003800000 */
[----:B------:R1:W5:Y:S02]  /*2ca0*/  LDG.E.LTC128B R61, desc[UR14][R16.64] ;  /* 0x0000000e103d7981 */ /* 0x000364000c1e1920 */
.L_x_59:
[----:B------:R-:W-:Y:S05]  /*2cb0*/  BSYNC B1 ;  /* 0x0000000000017941 */ /* 0x000fea0003800000 */
.L_x_58:
[----:B-1----:R-:W-:Y:S01]  /*2cc0*/  IADD3 R16, P5, R24, R14, RZ ;  /* 0x0000000e18107210 */ /* 0x002fe20007fbe0ff */
        /* <DEDUP_REMOVED lines=12> */
.L_x_61:
[----:B------:R-:W-:Y:S05]  /*2d90*/  BSYNC B1 ;  /* 0x0000000000017941 */ /* 0x000fea0003800000 */
.L_x_60:
[----:B-1---5:R-:W-:Y:S01]  /*2da0*/  IMAD R16, R61, R8, RZ ;  /* 0x000000083d107224 */ /* 0x022fe200078e02ff */
[----:B------:R-:W-:Y:S01]  /*2db0*/  ISETP.GT.AND P6, PT, R10, RZ, P2 ;  /* 0x000000ff0a00720c */ /* 0x000fe200017c4270 */
[----:B------:R-:W-:Y:S01]  /*2dc0*/  IMAD.X R33, R31, 0x1, R12, P5 ;  /* 0x000000011f217824 */ /* 0x000fe200028e060c */
[----:B------:R-:W-:Y:S01]  /*2dd0*/  BSSY B1, `(.L_x_62) ;  /* 0x0000008000017945 */ /* 0x000fe20003800000 */
[----:B------:R-:W-:Y:S01]  /*2de0*/  IMAD R43, R43, R7, R16 ;  /* 0x000000072b2b7224 */ /* 0x000fe200078e0210 */
[----:B------:R-:W-:Y:S02]  /*2df0*/  IADD3 R16, P5, R18, UR9, RZ ;  /* 0x0000000912107c10 */ /* 0x000fe4000ffbe0ff */
[----:B0-----:R-:W-:Y:S02]  /*2e00*/  IADD3 R24, P4, R20, R63, RZ ;  /* 0x0000003f14187210 */ /* 0x001fe40007f9e0ff */
[----:B------:R0:W-:Y:S01]  /*2e10*/  @P1 STG.E desc[UR14][R32.64], R43 ;  /* 0x0000002b20001986 */ /* 0x0001e2000c10190e */
[----:B------:R-:W-:-:S04]  /*2e20*/  IADD3.X R17, R19, UR10, RZ, P5, !PT ;  /* 0x0000000a13117c10 */ /* 0x000fc8000affe4ff */
[----:B------:R-:W-:Y:S06]  /*2e30*/  @!P6 BRA `(.L_x_63) ;  /* 0x000000000004e947 */ /* 0x000fec0003800000 */
[----:B------:R1:W5:Y:S02]  /*2e40*/  LDG.E.LTC128B R61, desc[UR14][R16.64] ;  /* 0x0000000e103d7981 */ /* 0x000364000c1e1920 */
.L_x_63:
[----:B------:R-:W-:Y:S05]  /*2e50*/  BSYNC B1 ;  /* 0x0000000000017941 */ /* 0x000fea0003800000 */
.L_x_62:
[----:B------:R-:W-:Y:S01]  /*2e60*/  ISETP.GT.AND P1, PT, R11, 0x29, PT ;  /* 0x000000290b00780c */ /* 0x000fe20003f24270 */
[----:B------:R-:W-:Y:S01]  /*2e70*/  IMAD.X R25, R21, 0x1, R13, P4 ;  /* 0x0000000115197824 */ /* 0x000fe200020e060d */
[----:B------:R-:W-:Y:S01]  /*2e80*/  BSSY B1, `(.L_x_64) ;  /* 0x000000a000017945 */ /* 0x000fe20003800000 */
[----:B-----5:R-:W-:Y:S01]  /*2e90*/  IMAD R15, R61, R8, RZ ;  /* 0x000000083d0f7224 */ /* 0x020fe200078e02ff */
[----:B------:R-:W-:Y:S02]  /*2ea0*/  ISETP.GT.AND P4, PT, R10, RZ, P1 ;  /* 0x000000ff0a00720c */ /* 0x000fe40000f84270 */
[----:B---3--:R-:W-:Y:S01]  /*2eb0*/  IADD3 R30, P5, R28, R63, RZ ;  /* 0x0000003f1c1e7210 */ /* 0x008fe20007fbe0ff */
[----:B------:R-:W-:-:S05]  /*2ec0*/  IMAD R15, R44, R7, R15 ;  /* 0x000000072c0f7224 */ /* 0x000fca00078e020f */
[----:B------:R3:W-:Y:S01]  /*2ed0*/  @P6 STG.E desc[UR14][R24.64], R15 ;  /* 0x0000000f18006986 */ /* 0x0007e2000c10190e */
[----:B------:R-:W-:-:S04]  /*2ee0*/  IADD3 R26, P6, R22, UR9, RZ ;  /* 0x00000009161a7c10 */ /* 0x000fc8000ffde0ff */
[----:B------:R-:W-:Y:S01]  /*2ef0*/  IADD3.X R27, R23, UR10, RZ, P6, !PT ;  /* 0x0000000a171b7c10 */ /* 0x000fe2000b7fe4ff */
[----:B------:R-:W-:Y:S08]  /*2f00*/  @!P4 BRA `(.L_x_65) ;  /* 0x000000000004c947 */ /* 0x000ff00003800000 */
[----:B------:R0:W5:Y:S02]  /*2f10*/  LDG.E.LTC128B R61, desc[UR14][R26.64] ;  /* 0x0000000e1a3d7981 */ /* 0x000164000c1e1920 */
.L_x_65:
[----:B------:R-:W-:Y:S05]  /*2f20*/  BSYNC B1 ;  /* 0x0000000000017941 */ /* 0x000fea0003800000 */
.L_x_64:
[----:B0----5:R-:W-:Y:S01]  /*2f30*/  IMAD R32, R61, R8, RZ ;  /* 0x000000083d207224 */ /* 0x021fe200078e02ff */
[----:B------:R-:W-:Y:S01]  /*2f40*/  ISETP.GT.AND P2, PT, R10, 0x8, P2 ;  /* 0x000000080a00780c */ /* 0x000fe20001744270 */
[----:B------:R-:W-:Y:S01]  /*2f50*/  IMAD.X R31, R29, 0x1, R13, P5 ;  /* 0x000000011d1f7824 */ /* 0x000fe200028e060d */
[----:B----4-:R-:W-:Y:S01]  /*2f60*/  IADD3 R18, P5, R18, UR7, RZ ;  /* 0x0000000712127c10 */ /* 0x010fe2000ffbe0ff */
[----:B------:R-:W-:Y:S01]  /*2f70*/  IMAD R45, R45, R7, R32 ;  /* 0x000000072d2d7224 */ /* 0x000fe200078e0220 */
[----:B------:R-:W-:Y:S02]  /*2f80*/  BSSY B1, `(.L_x_66) ;  /* 0x0000005000017945 */ /* 0x000fe40003800000 */
[----:B------:R-:W-:Y:S02]  /*2f90*/  IADD3.X R19, R19, UR8, RZ, P5, !PT ;  /* 0x0000000813137c10 */ /* 0x000fe4000affe4ff */
[----:B------:R0:W-:Y:S05]  /*2fa0*/  @P4 STG.E desc[UR14][R30.64], R45 ;  /* 0x0000002d1e004986 */ /* 0x0001ea000c10190e */
[----:B------:R-:W-:Y:S05]  /*2fb0*/  @!P2 BRA `(.L_x_67) ;  /* 0x000000000004a947 */ /* 0x000fea0003800000 */
[----:B------:R4:W5:Y:S02]  /*2fc0*/  LDG.E.LTC128B R61, desc[UR14][R18.64] ;  /* 0x0000000e123d7981 */ /* 0x000964000c1e1920 */
.L_x_67:
[----:B------:R-:W-:Y:S05]  /*2fd0*/  BSYNC B1 ;  /* 0x0000000000017941 */ /* 0x000fea0003800000 */
.L_x_66:
[----:B----4-:R-:W-:Y:S01]  /*2fe0*/  IADD3 R18, P5, R20, R14, RZ ;  /* 0x0000000e14127210 */ /* 0x010fe20007fbe0ff */
[----:B---3-5:R-:W-:Y:S01]  /*2ff0*/  IMAD R15, R61, R8, RZ ;  /* 0x000000083d0f7224 */ /* 0x028fe200078e02ff */
        /* <DEDUP_REMOVED lines=11> */
.L_x_69:
[----:B------:R-:W-:Y:S05]  /*30b0*/  BSYNC B1 ;  /* 0x0000000000017941 */ /* 0x000fea0003800000 */
.L_x_68:
[----:B---3-5:R-:W-:Y:S01]  /*30c0*/  IMAD R18, R61, R8, RZ ;  /* 0x000000083d127224 */ /* 0x028fe200078e02ff */
[----:B------:R-:W-:Y:S01]  /*30d0*/  ISETP.GT.AND P6, PT, R10, RZ, P4 ;  /* 0x000000ff0a00720c */ /* 0x000fe200027c4270 */
[----:B------:R-:W-:Y:S01]  /*30e0*/  IMAD.X R33, R29, 0x1, R12, P5 ;  /* 0x000000011d217824 */ /* 0x000fe200028e060c */
[----:B------:R-:W-:Y:S01]  /*30f0*/  BSSY B1, `(.L_x_70) ;  /* 0x0000008000017945 */ /* 0x000fe20003800000 */
[----:B------:R-:W-:Y:S01]  /*3100*/  IMAD R47, R47, R7, R18 ;  /* 0x000000072f2f7224 */ /* 0x000fe200078e0212 */
[----:B------:R-:W-:Y:S02]  /*3110*/  IADD3 R18, P2, R16, UR9, RZ ;  /* 0x0000000910127c10 */ /* 0x000fe4000ff5e0ff */
[----:B----4-:R-:W-:Y:S02]  /*3120*/  IADD3 R20, P5, R24, R63, RZ ;  /* 0x0000003f18147210 */ /* 0x010fe40007fbe0ff */
[----:B------:R3:W-:Y:S01]  /*3130*/  @P1 STG.E desc[UR14][R32.64], R47 ;  /* 0x0000002f20001986 */ /* 0x0007e2000c10190e */
[----:B------:R-:W-:-:S04]  /*3140*/  IADD3.X R19, R17, UR10, RZ, P2, !PT ;  /* 0x0000000a11137c10 */ /* 0x000fc800097fe4ff */
[----:B------:R-:W-:Y:S06]  /*3150*/  @!P6 BRA `(.L_x_71) ;  /* 0x000000000004e947 */ /* 0x000fec0003800000 */
[----:B------:R4:W5:Y:S02]  /*3160*/  LDG.E.LTC128B R61, desc[UR14][R18.64] ;  /* 0x0000000e123d7981 */ /* 0x000964000c1e1920 */
.L_x_71:
[----:B------:R-:W-:Y:S05]  /*3170*/  BSYNC B1 ;  /* 0x0000000000017941 */ /* 0x000fea0003800000 */
.L_x_70:
[----:B------:R-:W-:Y:S01]  /*3180*/  ISETP.GT.AND P2, PT, R11, 0x31, PT ;  /* 0x000000310b00780c */ /* 0x000fe20003f44270 */
[----:B-----5:R-:W-:Y:S01]  /*3190*/  IMAD R15, R61, R8, RZ ;  /* 0x000000083d0f7224 */ /* 0x020fe200078e02ff */
[----:B------:R-:W-:Y:S01]  /*31a0*/  BSSY B1, `(.L_x_72) ;  /* 0x000000a000017945 */ /* 0x000fe20003800000 */
[----:B------:R-:W-:Y:S01]  /*31b0*/  IMAD.X R21, R25, 0x1, R13, P5 ;  /* 0x0000000119157824 */ /* 0x000fe200028e060d */
[----:B------:R-:W-:Y:S01]  /*31c0*/  ISETP.GT.AND P1, PT, R10, RZ, P2 ;  /* 0x000000ff0a00720c */ /* 0x000fe20001724270 */
[----:B------:R-:W-:Y:S01]  /*31d0*/  IMAD R15, R48, R7, R15 ;  /* 0x00000007300f7224 */ /* 0x000fe200078e020f */
[----:B------:R-:W-:-:S04]  /*31e0*/  IADD3 R28, P5, R30, R63, RZ ;  /* 0x0000003f1e1c7210 */ /* 0x000fc80007fbe0ff */
[----:B------:R0:W-:Y:S01]  /*31f0*/  @P6 STG.E desc[UR14][R20.64], R15 ;  /* 0x0000000f14006986 */ /* 0x0001e2000c10190e */
[----:B--2---:R-:W-:-:S04]  /*3200*/  IADD3 R22, P6, R26, UR9, RZ ;  /* 0x000000091a167c10 */ /* 0x004fc8000ffde0ff */
[----:B------:R-:W-:Y:S02]  /*3210*/  IADD3.X R23, R27, UR10, RZ, P6, !PT ;  /* 0x0000000a1b177c10 */ /* 0x000fe4000b7fe4ff */
[----:B------:R-:W-:Y:S07]  /*3220*/  @!P1 BRA `(.L_x_73) ;  /* 0x0000000000049947 */ /* 0x000fee0003800000 */
[----:B------:R2:W5:Y:S02]  /*3230*/  LDG.E.LTC128B R61, desc[UR14][R22.64] ;  /* 0x0000000e163d7981 */ /* 0x000564000c1e1920 */
.L_x_73:
[----:B------:R-:W-:Y:S05]  /*3240*/  BSYNC B1 ;  /* 0x0000000000017941 */ /* 0x000fea0003800000 */
.L_x_72:
[----:B---3-5:R-:W-:Y:S01]  /*3250*/  IMAD R32, R61, R8, RZ ;  /* 0x000000083d207224 */ /* 0x028fe200078e02ff */
        /* <DEDUP_REMOVED lines=9> */
.L_x_75:
[----:B------:R-:W-:Y:S05]  /*32f0*/  BSYNC B1 ;  /* 0x0000000000017941 */ /* 0x000fea0003800000 */
.L_x_74:
[----:B---3--:R-:W-:Y:S01]  /*3300*/  IADD3 R16, P5, R24, R14, RZ ;  /* 0x0000000e18107210 */ /* 0x008fe20007fbe0ff */
[----:B0----5:R-:W-:Y:S01]  /*3310*/  IMAD R15, R61, R8, RZ ;  /* 0x000000083d0f7224 */ /* 0x021fe200078e02ff */
        /* <DEDUP_REMOVED lines=11> */
.L_x_77:
[----:B------:R-:W-:Y:S05]  /*33d0*/  BSYNC B1 ;  /* 0x0000000000017941 */ /* 0x000fea0003800000 */
.L_x_76:
[----:B0----5:R-:W-:Y:S01]  /*33e0*/  IMAD R16, R61, R8, RZ ;  /* 0x000000083d107224 */ /* 0x021fe200078e02ff */
[----:B------:R-:W-:Y:S01]  /*33f0*/  ISETP.GT.AND P6, PT, R10, RZ, P1 ;  /* 0x000000ff0a00720c */ /* 0x000fe20000fc4270 */
[----:B------:R-:W-:Y:S01]  /*3400*/  IMAD.X R33, R31, 0x1, R12, P5 ;  /* 0x000000011f217824 */ /* 0x000fe200028e060c */
[----:B------:R-:W-:Y:S01]  /*3410*/  BSSY B1, `(.L_x_78) ;  /* 0x0000008000017945 */ /* 0x000fe20003800000 */
[----:B------:R-:W-:Y:S01]  /*3420*/  IMAD R51, R51, R7, R16 ;  /* 0x0000000733337224 */ /* 0x000fe200078e0210 */
[----:B---3--:R-:W-:-:S04]  /*3430*/  IADD3 R24, P4, R20, R63, RZ ;  /* 0x0000003f14187210 */ /* 0x008fc80007f9e0ff */
[----:B------:R0:W-:Y:S05]  /*3440*/  @P2 STG.E desc[UR14][R32.64], R51 ;  /* 0x0000003320002986 */ /* 0x0001ea000c10190e */
[----:B------:R-:W-:Y:S05]  /*3450*/  @!P6 BRA `(.L_x_79) ;  /* 0x00000000000ce947 */ /* 0x000fea0003800000 */
[----:B------:R-:W-:-:S04]  /*3460*/  IADD3 R16, P2, R18, UR9, RZ ;  /* 0x0000000912107c10 */ /* 0x000fc8000ff5e0ff */
[----:B------:R-:W-:-:S05]  /*3470*/  IADD3.X R17, R19, UR10, RZ, P2, !PT ;  /* 0x0000000a13117c10 */ /* 0x000fca00097fe4ff */
[----:B------:R3:W5:Y:S04]  /*3480*/  LDG.E.LTC128B R61, desc[UR14][R16.64] ;  /* 0x0000000e103d7981 */ /* 0x000768000c1e1920 */
.L_x_79:
[----:B------:R-:W-:Y:S05]  /*3490*/  BSYNC B1 ;  /* 0x0000000000017941 */ /* 0x000fea0003800000 */
.L_x_78:
        /* <DEDUP_REMOVED lines=8> */
[----:B---3--:R-:W-:-:S04]  /*3520*/  IADD3 R16, P6, R22, UR9, RZ ;  /* 0x0000000916107c10 */ /* 0x008fc8000ffde0ff */
[----:B------:R-:W-:Y:S02]  /*3530*/  IADD3.X R17, R23, UR10, RZ, P6, !PT ;  /* 0x0000000a17117c10 */ /* 0x000fe4000b7fe4ff */
[----:B------:R-:W-:Y:S07]  /*3540*/  @!P5 BRA `(.L_x_81) ;  /* 0x000000000004d947 */ /* 0x000fee0003800000 */
[----:B------:R3:W5:Y:S02]  /*3550*/  LDG.E.LTC128B R61, desc[UR14][R16.64] ;  /* 0x0000000e103d7981 */ /* 0x000764000c1e1920 */
.L_x_81:
[----:B------:R-:W-:Y:S05]  /*3560*/  BSYNC B1 ;  /* 0x0000000000017941 */ /* 0x000fea0003800000 */
.L_x_80:
[----:B---3-5:R-:W-:Y:S01]  /*3570*/  IMAD R16, R61, R8, RZ ;  /* 0x000000083d107224 */ /* 0x028fe200078e02ff */
[----:B------:R-:W-:Y:S01]  /*3580*/  ISETP.GT.AND P1, PT, R10, 0x8, P1 ;  /* 0x000000080a00780c */ /* 0x000fe20000f24270 */
        /* <DEDUP_REMOVED lines=9> */
.L_x_83:
[----:B------:R-:W-:Y:S05]  /*3620*/  BSYNC B1 ;  /* 0x0000000000017941 */ /* 0x000fea0003800000 */
.L_x_82:
[----:B------:R-:W-:Y:S01]  /*3630*/  ISETP.GT.AND P2, PT, R10, 0x8, P2 ;  /* 0x000000080a00780c */ /* 0x000fe20001744270 */
[----:B-----5:R-:W-:Y:S01]  /*3640*/  IMAD R11, R61, R8, RZ ;  /* 0x000000083d0b7224 */ /* 0x020fe200078e02ff */
[----:B------:R-:W-:Y:S01]  /*3650*/  BSSY B1, `(.L_x_84) ;  /* 0x0000008000017945 */ /* 0x000fe20003800000 */
[----:B------:R-:W-:Y:S02]  /*3660*/  IMAD.X R25, R21, 0x1, R12, P6 ;  /* 0x0000000115197824 */ /* 0x000fe400030e060c */
[----:B------:R-:W-:-:S05]  /*3670*/  IMAD R13, R54, R7, R11 ;  /* 0x00000007360d7224 */ /* 0x000fca00078e020b */
[----:B------:R0:W-:Y:S01]  /*3680*/  @P1 STG.E desc[UR14][R24.64], R13 ;  /* 0x0000000d18001986 */ /* 0x0001e2000c10190e */
[----:B------:R-:W-:-:S04]  /*3690*/  IADD3 R10, P1, R22, UR7, RZ ;  /* 0x00000007160a7c10 */ /* 0x000fc8000ff3e0ff */
[----:B------:R-:W-:Y:S01]  /*36a0*/  IADD3.X R11, R23, UR8, RZ, P1, !PT ;  /* 0x00000008170b7c10 */ /* 0x000fe20008ffe4ff */
[----:B------:R-:W-:Y:S08]  /*36b0*/  @!P2 BRA `(.L_x_85) ;  /* 0x000000000004a947 */ /* 0x000ff00003800000 */
[----:B------:R0:W5:Y:S02]  /*36c0*/  LDG.E.LTC128B R61, desc[UR14][R10.64] ;  /* 0x0000000e0a3d7981 */ /* 0x000164000c1e1920 */
.L_x_85:
[----:B------:R-:W-:Y:S05]  /*36d0*/  BSYNC B1 ;  /* 0x0000000000017941 */ /* 0x000fea0003800000 */
.L_x_84:
[----:B------:R-:W-:Y:S05]  /*36e0*/  @!P2 BRA `(.L_x_86) ;  /* 0x0000000800d4a947 */ /* 0x000fea0003800000 */
[----:B------:R-:W-:Y:S01]  /*36f0*/  IADD3 R14, P1, R28, R14, RZ ;  /* 0x0000000e1c0e7210 */ /* 0x000fe20007f3e0ff */
[----:B0----5:R-:W-:-:S04]  /*3700*/  IMAD R10, R61, R8, RZ ;  /* 0x000000083d0a7224 */ /* 0x021fc800078e02ff */
[----:B------:R-:W-:Y:S02]  /*3710*/  IMAD.X R15, R29, 0x1, R12, P1 ;  /* 0x000000011d0f7824 */ /* 0x000fe400008e060c */
[----:B------:R-:W-:-:S05]  /*3720*/  IMAD R55, R55, R7, R10 ;  /* 0x0000000737377224 */ /* 0x000fca00078e020a */
[----:B------:R0:W-:Y:S01]  /*3730*/  STG.E desc[UR14][R14.64], R55 ;  /* 0x000000370e007986 */ /* 0x0001e2000c10190e */
[----:B------:R-:W-:Y:S05]  /*3740*/  BRA `(.L_x_86) ;  /* 0x0000000800bc7947 */ /* 0x000fea0003800000 */
.L_x_27:
[----:B------:R-:W-:Y:S01]  /*3750*/  ISETP.GT.AND P5, PT, R11, 0x1, PT ;  /* 0x000000010b00780c */ /* 0x000fe20003fa4270 */
[----:B------:R-:W-:Y:S01]  /*3760*/  ULDC.64 UR8, c[0x0][0x6c0] ;  /* 0x0001b00000087ab9 */ /* 0x000fe20000000a00 */
[----:B------:R-:W-:Y:S01]  /*3770*/  ISETP.GT.AND P1, PT, R10, 0x8, P1 ;  /* 0x000000080a00780c */ /* 0x000fe20000f24270 */
[-C--:B--2---:R-:W-:Y:S01]  /*3780*/  IMAD R17, R24, R7.reuse, RZ ;  /* 0x0000000718117224 */ /* 0x084fe200078e02ff */
[----:B------:R-:W-:Y:S01]  /*3790*/  LEA R12, P6, R58, UR8, 0x2 ;  /* 0x000000083a0c7c11 */ /* 0x000fe2000f8c10ff */
[-C--:B------:R-:W-:Y:S01]  /*37a0*/  IMAD R25, R25, R7.reuse, RZ ;  /* 0x0000000719197224 */ /* 0x080fe200078e02ff */
[----:B------:R-:W-:Y:S01]  /*37b0*/  ISETP.GT.AND P2, PT, R10, RZ, P5 ;  /* 0x000000ff0a00720c */ /* 0x000fe20002f44270 */
[-C--:B------:R-:W-:Y:S01]  /*37c0*/  IMAD R21, R26, R7.reuse, RZ ;  /* 0x000000071a157224 */ /* 0x080fe200078e02ff */
[----:B------:R-:W-:Y:S01]  /*37d0*/  LEA.HI.X R13, R58, UR9, R23, 0x2, P6 ;  /* 0x000000093a0d7c11 */ /* 0x000fe2000b0f1417 */
[C---:B------:R-:W-:Y:S01]  /*37e0*/  IMAD.SHL.U32 R57, R66.reuse, 0x20, RZ ;  /* 0x0000002042397824 */ /* 0x040fe200078e00ff */
[----:B------:R-:W-:Y:S01]  /*37f0*/  LEA R14, P6, R66, R12, 0x2 ;  /* 0x0000000c420e7211 */ /* 0x000fe200078c10ff */
[----:B------:R-:W-:Y:S01]  /*3800*/  IMAD R27, R27, R7, RZ ;  /* 0x000000071b1b7224 */ /* 0x000fe200078e02ff */
[----:B------:R-:W-:Y:S01]  /*3810*/  ISETP.GT.AND P5, PT, R10, 0x8, P5 ;  /* 0x000000080a00780c */ /* 0x000fe20002fa4270 */
[----:B------:R0:W-:Y:S01]  /*3820*/  @P4 STG.E desc[UR14][R12.64], R17 ;  /* 0x000000110c004986 */ /* 0x0001e2000c10190e */
[--C-:B------:R-:W-:Y:S01]  /*3830*/  LEA.HI.X R15, R66, R13, R67.reuse, 0x2, P6 ;  /* 0x0000000d420f7211 */ /* 0x100fe200030f1443 */
[-C--:B------:R-:W-:Y:S01]  /*3840*/  IMAD R23, R28, R7.reuse, RZ ;  /* 0x000000071c177224 */ /* 0x080fe200078e02ff */
[----:B------:R-:W-:Y:S01]  /*3850*/  ISETP.GT.AND P4, PT, R11, 0x8, PT ;  /* 0x000000080b00780c */ /* 0x000fe20003f84270 */
[-C--:B------:R-:W-:Y:S01]  /*3860*/  IMAD R29, R29, R7.reuse, RZ ;  /* 0x000000071d1d7224 */ /* 0x080fe200078e02ff */
[----:B------:R-:W-:Y:S01]  /*3870*/  SHF.L.U64.HI R67, R66, 0x5, R67 ;  /* 0x0000000542437819 */ /* 0x000fe20000010243 */
[----:B------:R1:W-:Y:S01]  /*3880*/  @P2 STG.E desc[UR14][R14.64], R25 ;  /* 0x000000190e002986 */ /* 0x0003e2000c10190e */
[----:B------:R-:W-:Y:S01]  /*3890*/  ISETP.GT.AND P6, PT, R10, RZ, P4 ;  /* 0x000000ff0a00720c */ /* 0x000fe200027c4270 */
[----:B------:R-:W-:Y:S01]  /*38a0*/  IMAD R31, R31, R7, RZ ;  /* 0x000000071f1f7224 */ /* 0x000fe200078e02ff */
[----:B------:R-:W-:Y:S01]  /*38b0*/  ISETP.GT.AND P2, PT, R11, 0x9, PT ;  /* 0x000000090b00780c */ /* 0x000fe20003f44270 */
[----:B------:R2:W-:Y:S01]  /*38c0*/  @P1 STG.E desc[UR14][R12.64+0x20], R21 ;  /* 0x000020150c001986 */ /* 0x0005e2000c10190e */
[----:B------:R-:W-:Y:S01]  /*38d0*/  IADD3 R16, P1, R12, R57, RZ ;  /* 0x000000390c107210 */ /* 0x000fe20007f3e0ff */
[----:B------:R-:W-:Y:S01]  /*38e0*/  IMAD R33, R33, R7, RZ ;  /* 0x0000000721217224 */ /* 0x000fe200078e02ff */
[----:B------:R-:W-:Y:S01]  /*38f0*/  ISETP.GT.AND P4, PT, R10, 0x8, P4 ;  /* 0x000000080a00780c */ /* 0x000fe20002784270 */
[----:B------:R3:W-:Y:S01]  /*3900*/  @P5 STG.E desc[UR14][R14.64+0x20], R27 ;  /* 0x0000201b0e005986 */ /* 0x0007e2000c10190e */
[----:B------:R-:W-:Y:S01]  /*3910*/  IADD3 R18, P5, R14, R57, RZ ;  /* 0x000000390e127210 */ /* 0x000fe20007fbe0ff */
[--C-:B0-----:R-:W-:Y:S01]  /*3920*/  IMAD.X R17, R13, 0x1, R67.reuse, P1 ;  /* 0x000000010d117824 */ /* 0x101fe200008e0643 */
[----:B------:R-:W-:Y:S01]  /*3930*/  ISETP.GT.AND P1, PT, R10, RZ, P2 ;  /* 0x000000ff0a00720c */ /* 0x000fe20001724270 */
[-C--:B-1----:R-:W-:Y:S01]  /*3940*/  IMAD R25, R30, R7.reuse, RZ ;  /* 0x000000071e197224 */ /* 0x082fe200078e02ff */
[----:B------:R-:W-:Y:S01]  /*3950*/  ISETP.GT.AND P2, PT, R10, 0x8, P2 ;  /* 0x000000080a00780c */ /* 0x000fe20001744270 */
[----:B------:R-:W-:Y:S01]  /*3960*/  IMAD.X R19, R15, 0x1, R67, P5 ;  /* 0x000000010f137824 */ /* 0x000fe200028e0643 */
[----:B------:R0:W-:Y:S01]  /*3970*/  @P6 STG.E desc[UR14][R16.64], R23 ;  /* 0x0000001710006986 */ /* 0x0001e2000c10190e */
[----:B------:R-:W-:Y:S01]  /*3980*/  IADD3 R59, P6, R57, 0x20, RZ ;  /* 0x00000020393b7810 */ /* 0x000fe20007fde0ff */
[----:B------:R-:W-:-:S02]  /*3990*/  IMAD R35, R35, R7, RZ ;  /* 0x0000000723237224 */ /* 0x000fc400078e02ff */
[----:B------:R-:W-:Y:S01]  /*39a0*/  IMAD R37, R37, R7, RZ ;  /* 0x0000000725257224 */ /* 0x000fe200078e02ff */
[----:B--2---:R-:W-:Y:S01]  /*39b0*/  IADD3 R12, P5, R12, R59, RZ ;  /* 0x0000003b0c0c7210 */ /* 0x004fe20007fbe0ff */
[----:B------:R-:W-:Y:S01]  /*39c0*/  IMAD.X R61, RZ, RZ, R67, P6 ;  /* 0x000000ffff3d7224 */ /* 0x000fe200030e0643 */
[----:B------:R-:W-:Y:S01]  /*39d0*/  IADD3 R20, P6, R16, R57, RZ ;  /* 0x0000003910147210 */ /* 0x000fe20007fde0ff */
[----:B---3--:R-:W-:Y:S01]  /*39e0*/  IMAD R27, R32, R7, RZ ;  /* 0x00000007201b7224 */ /* 0x008fe200078e02ff */
[----:B------:R-:W-:Y:S01]  /*39f0*/  @P1 STG.E desc[UR14][R18.64], R29 ;  /* 0x0000001d12001986 */ /* 0x000fe2000c10190e */
[----:B------:R-:W-:Y:S01]  /*3a00*/  IMAD.X R13, R13, 0x1, R61, P5 ;  /* 0x000000010d0d7824 */ /* 0x000fe200028e063d */
[----:B------:R-:W-:Y:S01]  /*3a10*/  IADD3 R14, P5, R14, R59, RZ ;  /* 0x0000003b0e0e7210 */ /* 0x000fe20007fbe0ff */
[----:B------:R-:W-:Y:S01]  /*3a20*/  IMAD.X R21, R17, 0x1, R67, P6 ;  /* 0x0000000111157824 */ /* 0x000fe200030e0643 */
[----:B------:R-:W-:Y:S01]  /*3a30*/  ISETP.GT.AND P1, PT, R11, 0x10, PT ;  /* 0x000000100b00780c */ /* 0x000fe20003f24270 */
[-C--:B------:R-:W-:Y:S01]  /*3a40*/  IMAD R39, R39, R7.reuse, RZ ;  /* 0x0000000727277224 */ /* 0x080fe200078e02ff */
[----:B------:R1:W-:Y:S01]  /*3a50*/  @P4 STG.E desc[UR14][R12.64], R25 ;  /* 0x000000190c004986 */ /* 0x0003e2000c10190e */
[----:B------:R-:W-:Y:S01]  /*3a60*/  IMAD.X R15, R15, 0x1, R61, P5 ;  /* 0x000000010f0f7824 */ /* 0x000fe200028e063d */
[----:B------:R-:W-:Y:S01]  /*3a70*/  ISETP.GT.AND P5, PT, R10, RZ, P1 ;  /* 0x000000ff0a00720c */ /* 0x000fe20000fa4270 */
[-C--:B------:R-:W-:Y:S01]  /*3a80*/  IMAD R41, R41, R7.reuse, RZ ;  /* 0x0000000729297224 */ /* 0x080fe200078e02ff */
[----:B------:R-:W-:Y:S01]  /*3a90*/  ISETP.GT.AND P4, PT, R11, 0x11, PT ;  /* 0x000000110b00780c */ /* 0x000fe20003f84270 */
[----:B------:R-:W-:Y:S01]  /*3aa0*/  IMAD R43, R43, R7, RZ ;  /* 0x000000072b2b7224 */ /* 0x000fe200078e02ff */
[----:B------:R2:W-:Y:S01]  /*3ab0*/  @P2 STG.E desc[UR14][R14.64], R31 ;  /* 0x0000001f0e002986 */ /* 0x0005e2000c10190e */
[----:B------:R-:W-:Y:S01]  /*3ac0*/  IADD3 R22, P6, R18, R57, RZ ;  /* 0x0000003912167210 */ /* 0x000fe20007fde0ff */
[-C--:B------:R-:W-:Y:S01]  /*3ad0*/  IMAD R45, R45, R7.reuse, RZ ;  /* 0x000000072d2d7224 */ /* 0x080fe200078e02ff */
[C---:B------:R-:W-:Y:S01]  /*3ae0*/  ISETP.GT.AND P2, PT, R10.reuse, RZ, P4 ;  /* 0x000000ff0a00720c */ /* 0x040fe20002744270 */
[-C--:B------:R-:W-:Y:S01]  /*3af0*/  IMAD R47, R47, R7.reuse, RZ ;  /* 0x000000072f2f7224 */ /* 0x080fe200078e02ff */
[C---:B------:R-:W-:Y:S01]  /*3b00*/  ISETP.GT.AND P1, PT, R10.reuse, 0x8, P1 ;  /* 0x000000080a00780c */ /* 0x040fe20000f24270 */
[----:B0-----:R-:W-:Y:S01]  /*3b10*/  IMAD.X R23, R19, 0x1, R67, P6 ;  /* 0x0000000113177824 */ /* 0x001fe200030e0643 */
[----:B------:R-:W-:Y:S01]  /*3b20*/  ISETP.GT.AND P4, PT, R10, 0x8, P4 ;  /* 0x000000080a00780c */ /* 0x000fe20002784270 */
[----:B-1----:R-:W-:Y:S01]  /*3b30*/  IMAD R25, R34, R7, RZ ;  /* 0x0000000722197224 */ /* 0x002fe200078e02ff */
[----:B------:R0:W-:Y:S01]  /*3b40*/  @P5 STG.E desc[UR14][R20.64], R27 ;  /* 0x0000001b14005986 */ /* 0x0001e2000c10190e */
[----:B------:R-:W-:Y:S01]  /*3b50*/  IADD3 R12, P5, R16, R59, RZ ;  /* 0x0000003b100c7210 */ /* 0x000fe20007fbe0ff */
[----:B------:R-:W-:Y:S01]  /*3b60*/  IMAD R49, R49, R7, RZ ;  /* 0x0000000731317224 */ /* 0x000fe200078e02ff */
[----:B------:R-:W-:Y:S01]  /*3b70*/  IADD3 R16, P6, R20, R57, RZ ;  /* 0x0000003914107210 */ /* 0x000fe20007fde0ff */
[----:B------:R-:W-:-:S02]  /*3b80*/  IMAD R51, R51, R7, RZ ;  /* 0x0000000733337224 */ /* 0x000fc400078e02ff */
[----:B------:R-:W-:Y:S01]  /*3b90*/  IMAD.X R13, R17, 0x1, R61, P5 ;  /* 0x00000001110d7824 */ /* 0x000fe200028e063d */
[----:B--2---:R-:W-:Y:S01]  /*3ba0*/  IADD3 R14, P5, R18, R59, RZ ;  /* 0x0000003b120e7210 */ /* 0x004fe20007fbe0ff */
[----:B------:R-:W-:Y:S01]  /*3bb0*/  @P2 STG.E desc[UR14][R22.64], R33 ;  /* 0x0000002116002986 */ /* 0x000fe2000c10190e */
[----:B------:R-:W-:Y:S01]  /*3bc0*/  ISETP.GT.AND P2, PT, R11, 0x18, PT ;  /* 0x000000180b00780c */ /* 0x000fe20003f44270 */
[----:B------:R-:W-:Y:S01]  /*3bd0*/  IMAD.X R17, R21, 0x1, R67, P6 ;  /* 0x0000000115117824 */ /* 0x000fe200030e0643 */
[----:B------:R-:W-:Y:S01]  /*3be0*/  IADD3 R18, P6, R22, R57, RZ ;  /* 0x0000003916127210 */ /* 0x000fe20007fde0ff */
[----:B------:R-:W-:Y:S01]  /*3bf0*/  IMAD.X R15, R19, 0x1, R61, P5 ;  /* 0x00000001130f7824 */ /* 0x000fe200028e063d */
[----:B------:R-:W-:Y:S01]  /*3c00*/  ISETP.GT.AND P5, PT, R10, RZ, P2 ;  /* 0x000000ff0a00720c */ /* 0x000fe200017a4270 */
[----:B------:R1:W-:Y:S01]  /*3c10*/  @P1 STG.E desc[UR14][R12.64], R25 ;  /* 0x000000190c001986 */ /* 0x0003e2000c10190e */
[----:B------:R-:W-:Y:S01]  /*3c20*/  ISETP.GT.AND P1, PT, R11, 0x19, PT ;  /* 0x000000190b00780c */ /* 0x000fe20003f24270 */
[-C--:B0-----:R-:W-:Y:S01]  /*3c30*/  IMAD R27, R36, R7.reuse, RZ ;  /* 0x00000007241b7224 */ /* 0x081fe200078e02ff */
[C---:B------:R-:W-:Y:S01]  /*3c40*/  ISETP.GT.AND P2, PT, R10.reuse, 0x8, P2 ;  /* 0x000000080a00780c */ /* 0x040fe20001744270 */
[----:B------:R0:W-:Y:S01]  /*3c50*/  @P4 STG.E desc[UR14][R14.64], R35 ;  /* 0x000000230e004986 */ /* 0x0001e2000c10190e */
[C---:B------:R-:W-:Y:S01]  /*3c60*/  ISETP.GT.AND P4, PT, R10.reuse, RZ, P1 ;  /* 0x000000ff0a00720c */ /* 0x040fe20000f84270 */
[----:B------:R-:W-:Y:S01]  /*3c70*/  IMAD.X R19, R23, 0x1, R67, P6 ;  /* 0x0000000117137824 */ /* 0x000fe200030e0643 */
[----:B------:R-:W-:Y:S01]  /*3c80*/  ISETP.GT.AND P1, PT, R10, 0x8, P1 ;  /* 0x000000080a00780c */ /* 0x000fe20000f24270 */
[----:B------:R-:W-:-:S02]  /*3c90*/  IMAD R53, R53, R7, RZ ;  /* 0x0000000735357224 */ /* 0x000fc400078e02ff */
[----:B------:R-:W-:Y:S02]  /*3ca0*/  IMAD R55, R55, R7, RZ ;  /* 0x0000000737377224 */ /* 0x000fe400078e02ff */
[----:B------:R2:W-:Y:S01]  /*3cb0*/  @P5 STG.E desc[UR14][R16.64], R27 ;  /* 0x0000001b10005986 */ /* 0x0005e2000c10190e */
[----:B-1----:R-:W-:Y:S01]  /*3cc0*/  IADD3 R12, P5, R20, R59, RZ ;  /* 0x0000003b140c7210 */ /* 0x002fe20007fbe0ff */
[----:B------:R-:W-:Y:S01]  /*3cd0*/  IMAD R25, R38, R7, RZ ;  /* 0x0000000726197224 */ /* 0x000fe200078e02ff */
[----:B------:R-:W-:-:S03]  /*3ce0*/  IADD3 R20, P6, R16, R57, RZ ;  /* 0x0000003910147210 */ /* 0x000fc60007fde0ff */
[----:B------:R-:W-:Y:S01]  /*3cf0*/  IMAD.X R13, R21, 0x1, R61, P5 ;  /* 0x00000001150d7824 */ /* 0x000fe200028e063d */
[----:B0-----:R-:W-:Y:S01]  /*3d00*/  IADD3 R14, P5, R22, R59, RZ ;  /* 0x0000003b160e7210 */ /* 0x001fe20007fbe0ff */
        /* <DEDUP_REMOVED lines=8> */
[----:B--2---:R-:W-:Y:S01]  /*3d90*/  IMAD R27, R40, R7, RZ ;  /* 0x00000007281b7224 */ /* 0x004fe200078e02ff */
[C---:B------:R-:W-:Y:S01]  /*3da0*/  ISETP.GT.AND P4, PT, R10.reuse, 0x8, P4 ;  /* 0x000000080a00780c */ /* 0x040fe20002784270 */
[----:B------:R1:W-:Y:S01]  /*3db0*/  @P1 STG.E desc[UR14][R14.64], R39 ;  /* 0x000000270e001986 */ /* 0x0003e2000c10190e */
[C---:B------:R-:W-:Y:S01]  /*3dc0*/  ISETP.GT.AND P1, PT, R10.reuse, RZ, P2 ;  /* 0x000000ff0a00720c */ /* 0x040fe20001724270 */
[----:B------:R-:W-:Y:S01]  /*3dd0*/  IMAD.X R23, R19, 0x1, R67, P6 ;  /* 0x0000000113177824 */ /* 0x000fe200030e0643 */
[----:B------:R-:W-:-:S05]  /*3de0*/  ISETP.GT.AND P2, PT, R10, 0x8, P2 ;  /* 0x000000080a00780c */ /* 0x000fca0001744270 */
[----:B------:R2:W-:Y:S01]  /*3df0*/  @P5 STG.E desc[UR14][R20.64], R27 ;  /* 0x0000001b14005986 */ /* 0x0005e2000c10190e */
[----:B0-----:R-:W-:Y:S01]  /*3e00*/  IADD3 R12, P5, R16, R59, RZ ;  /* 0x0000003b100c7210 */ /* 0x001fe20007fbe0ff */
[----:B------:R-:W-:Y:S01]  /*3e10*/  IMAD R25, R42, R7, RZ ;  /* 0x000000072a197224 */ /* 0x000fe200078e02ff */
[----:B------:R-:W-:-:S03]  /*3e20*/  IADD3 R16, P6, R20, R57, RZ ;  /* 0x0000003914107210 */ /* 0x000fc60007fde0ff */
[----:B------:R-:W-:Y:S01]  /*3e30*/  IMAD.X R13, R17, 0x1, R61, P5 ;  /* 0x00000001110d7824 */ /* 0x000fe200028e063d */
[----:B-1----:R-:W-:Y:S01]  /*3e40*/  IADD3 R14, P5, R18, R59, RZ ;  /* 0x0000003b120e7210 */ /* 0x002fe20007fbe0ff */
        /* <DEDUP_REMOVED lines=37> */
[----:B-1----:R-:W-:-:S03]  /*40a0*/  IADD3 R14, P6, R18, R59, RZ ;  /* 0x0000003b120e7210 */ /* 0x002fc60007fde0ff */
[--C-:B------:R-:W-:Y:S01]  /*40b0*/  IMAD.X R13, R17, 0x1, R61.reuse, P5 ;  /* 0x00000001110d7824 */ /* 0x100fe200028e063d */
[----:B------:R-:W-:Y:S01]  /*40c0*/  @P4 STG.E desc[UR14][R22.64], R49 ;  /* 0x0000003116004986 */ /* 0x000fe2000c10190e */
[----:B------:R-:W-:Y:S01]  /*40d0*/  ISETP.GT.AND P4, PT, R11, 0x38, PT ;  /* 0x000000380b00780c */ /* 0x000fe20003f84270 */
[----:B------:R-:W-:Y:S01]  /*40e0*/  IMAD.X R15, R19, 0x1, R61, P6 ;  /* 0x00000001130f7824 */ /* 0x000fe200030e063d */
[----:B------:R-:W-:Y:S01]  /*40f0*/  ISETP.GT.AND P5, PT, R11, 0x39, PT ;  /* 0x000000390b00780c */ /* 0x000fe20003fa4270 */
[----:B------:R0:W-:Y:S01]  /*4100*/  @P2 STG.E desc[UR14][R12.64], R25 ;  /* 0x000000190c002986 */ /* 0x0001e2000c10190e */
[C---:B------:R-:W-:Y:S02]  /*4110*/  IADD3 R16, P2, R20.reuse, R57, RZ ;  /* 0x0000003914107210 */ /* 0x040fe40007f5e0ff */
[----:B--2---:R-:W-:Y:S01]  /*4120*/  IADD3 R20, P6, R20, R59, RZ ;  /* 0x0000003b14147210 */ /* 0x004fe20007fde0ff */
[----:B------:R1:W-:Y:S01]  /*4130*/  @P1 STG.E desc[UR14][R14.64], R51 ;  /* 0x000000330e001986 */ /* 0x0003e2000c10190e */
[C---:B------:R-:W-:Y:S01]  /*4140*/  ISETP.GT.AND P1, PT, R10.reuse, RZ, P4 ;  /* 0x000000ff0a00720c */ /* 0x040fe20002724270 */
[C---:B------:R-:W-:Y:S01]  /*4150*/  IMAD.X R17, R21.reuse, 0x1, R67, P2 ;  /* 0x0000000115117824 */ /* 0x040fe200010e0643 */
[----:B------:R-:W-:Y:S01]  /*4160*/  ISETP.GT.AND P2, PT, R10, RZ, P5 ;  /* 0x000000ff0a00720c */ /* 0x000fe20002f44270 */
[----:B------:R-:W-:Y:S01]  /*4170*/  IMAD.X R21, R21, 0x1, R61, P6 ;  /* 0x0000000115157824 */ /* 0x000fe200030e063d */
[----:B------:R-:W-:-:S02]  /*4180*/  IADD3 R18, P6, R22, R57, RZ ;  /* 0x0000003916127210 */ /* 0x000fc40007fde0ff */
[----:B------:R-:W-:Y:S01]  /*4190*/  ISETP.GT.AND P4, PT, R10, 0x8, P4 ;  /* 0x000000080a00780c */ /* 0x000fe20002784270 */
[----:B0-----:R-:W-:Y:S01]  /*41a0*/  IMAD R13, R52, R7, RZ ;  /* 0x00000007340d7224 */ /* 0x001fe200078e02ff */
[----:B------:R-:W-:Y:S01]  /*41b0*/  ISETP.GT.AND P5, PT, R10, 0x8, P5 ;  /* 0x000000080a00780c */ /* 0x000fe20002fa4270 */
[C---:B------:R-:W-:Y:S01]  /*41c0*/  IMAD.X R19, R23.reuse, 0x1, R67, P6 ;  /* 0x0000000117137824 */ /* 0x040fe200030e0643 */
[----:B------:R-:W-:Y:S01]  /*41d0*/  IADD3 R10, P6, R22, R59, RZ ;  /* 0x0000003b160a7210 */ /* 0x000fe20007fde0ff */
[----:B-1----:R-:W-:Y:S02]  /*41e0*/  IMAD R15, R54, R7, RZ ;  /* 0x00000007360f7224 */ /* 0x002fe400078e02ff */
[----:B------:R0:W-:Y:S02]  /*41f0*/  @P1 STG.E desc[UR14][R16.64], R13 ;  /* 0x0000000d10001986 */ /* 0x0001e4000c10190e */
[----:B------:R-:W-:Y:S02]  /*4200*/  IMAD.X R11, R23, 0x1, R61, P6 ;  /* 0x00000001170b7824 */ /* 0x000fe400030e063d */
[----:B------:R0:W-:Y:S04]  /*4210*/  @P2 STG.E desc[UR14][R18.64], R53 ;  /* 0x0000003512002986 */ /* 0x0001e8000c10190e */
[----:B------:R0:W-:Y:S04]  /*4220*/  @P4 STG.E desc[UR14][R20.64], R15 ;  /* 0x0000000f14004986 */ /* 0x0001e8000c10190e */
[----:B------:R0:W-:Y:S02]  /*4230*/  @P5 STG.E desc[UR14][R10.64], R55 ;  /* 0x000000370a005986 */ /* 0x0001e4000c10190e */
.L_x_86:
[----:B------:R-:W-:Y:S05]  /*4240*/  BSYNC B0 ;  /* 0x0000000000007941 */ /* 0x000fea0003800000 */
.L_x_26:
[----:B------:R-:W-:Y:S01]  /*4250*/  ULDC UR8, c[0x0][0xc] ;  /* 0x0000030000087ab9 */ /* 0x000fe20000000800 */
[----:B------:R-:W-:Y:S01]  /*4260*/  ULDC UR9, c[0x0][0x10] ;  /* 0x0000040000097ab9 */ /* 0x000fe20000000800 */
[----:B0-----:R-:W0:Y:S01]  /*4270*/  LDC R11, c[0x0][0x14] ;  /* 0x00000500ff0b7b82 */ /* 0x001e220000000800 */
[----:B------:R-:W-:Y:S01]  /*4280*/  UIMAD.WIDE.U32 UR8, UR8, UR9, URZ ;  /* 0x00000009080872a5 */ /* 0x000fe2000f8e003f */
[----:B------:R-:W-:Y:S01]  /*4290*/  PRMT R10, RZ, 0x7610, R10 ;  /* 0x00007610ff0a7816 */ /* 0x000fe2000000000a */
[----:B----4-:R-:W-:Y:S02]  /*42a0*/  IMAD.MOV.U32 R18, RZ, RZ, -0x1 ;  /* 0xffffffffff127424 */ /* 0x010fe400078e00ff */
[----:B------:R-:W-:Y:S02]  /*42b0*/  IMAD.MOV.U32 R12, RZ, RZ, -0x1 ;  /* 0xffffffffff0c7424 */ /* 0x000fe400078e00ff */
[----:B0-----:R-:W-:-:S04]  /*42c0*/  IMAD.WIDE.U32 R4, R11, UR8, R4 ;  /* 0x000000080b047c25 */ /* 0x001fc8000f8e0004 */
[----:B------:R-:W-:Y:S01]  /*42d0*/  IMAD R11, R11, UR9, RZ ;  /* 0x000000090b0b7c24 */ /* 0x000fe2000f8e02ff */
[----:B------:R-:W-:Y:S02]  /*42e0*/  ULDC.64 UR8, c[0x0][0x750] ;  /* 0x0001d40000087ab9 */ /* 0x000fe40000000a00 */
[----:B------:R-:W-:Y:S01]  /*42f0*/  ISETP.GE.U32.AND P1, PT, R4, UR8, PT ;  /* 0x0000000804007c0c */ /* 0x000fe2000bf26070 */
[----:B------:R-:W-:-:S05]  /*4300*/  IMAD.IADD R5, R5, 0x1, R11 ;  /* 0x0000000105057824 */ /* 0x000fca00078e020b */
[----:B------:R-:W-:-:S13]  /*4310*/  ISETP.GE.U32.AND.EX P1, PT, R5, UR9, PT, P1 ;  /* 0x0000000905007c0c */ /* 0x000fda000bf26110 */
[----:B------:R-:W-:Y:S05]  /*4320*/  @P1 BRA `(.L_x_87) ;  /* 0x0000000400641947 */ /* 0x000fea0003800000 */
[----:B--2---:R-:W0:Y:S01]  /*4330*/  S2R R22, SR_CTAID.X ;  /* 0x0000000000167919 */ /* 0x004e220000002500 */
[----:B---3--:R-:W2:Y:S01]  /*4340*/  LDC.64 R16, c[0x0][0x728] ;  /* 0x0001ca00ff107b82 */ /* 0x008ea20000000a00 */
[----:B------:R-:W-:Y:S01]  /*4350*/  ULDC UR7, c[0x0][0x150] ;  /* 0x0000540000077ab9 */ /* 0x000fe20000000800 */
[----:B------:R-:W-:Y:S01]  /*4360*/  IMAD.MOV.U32 R14, RZ, RZ, R4 ;  /* 0x000000ffff0e7224 */ /* 0x000fe200078e0004 */
[----:B------:R-:W3:Y:S01]  /*4370*/  S2R R24, SR_CTAID.Y ;  /* 0x0000000000187919 */ /* 0x000ee20000002600 */
[----:B------:R-:W-:-:S04]  /*4380*/  IMAD.MOV.U32 R15, RZ, RZ, R5 ;  /* 0x000000ffff0f7224 */ /* 0x000fc800078e0005 */
[----:B------:R-:W4:Y:S08]  /*4390*/  LDC R25, c[0x0][0x144] ;  /* 0x00005100ff197b82 */ /* 0x000f300000000800 */
[----:B------:R-:W1:Y:S08]  /*43a0*/  LDC R18, c[0x0][0x730] ;  /* 0x0001cc00ff127b82 */ /* 0x000e700000000800 */
[----:B------:R-:W1:Y:S01]  /*43b0*/  LDC.64 R20, c[0x0][0x720] ;  /* 0x0001c800ff147b82 */ /* 0x000e620000000a00 */
[----:B--2---:R-:W-:-:S04]  /*43c0*/  ISETP.NE.U32.AND P1, PT, R16, RZ, PT ;  /* 0x000000ff1000720c */ /* 0x004fc80003f25070 */
[----:B------:R-:W-:Y:S02]  /*43d0*/  ISETP.NE.AND.EX P1, PT, R17, RZ, PT, P1 ;  /* 0x000000ff1100720c */ /* 0x000fe40003f25310 */
[----:B0-----:R-:W-:-:S05]  /*43e0*/  I2FP.F32.U32 R9, R22 ;  /* 0x0000001600097245 */ /* 0x001fca0000201000 */
[----:B------:R-:W-:-:S04]  /*43f0*/  FMUL R9, R9, UR7 ;  /* 0x0000000709097c20 */ /* 0x000fc80008400000 */
[----:B------:R0:W2:Y:S02]  /*4400*/  F2I.U32.TRUNC.NTZ R23, R9 ;  /* 0x0000000900177305 */ /* 0x0000a4000020f000 */
[----:B---34-:R-:W-:Y:S05]  /*4410*/  @!P1 BRA `(.L_x_88) ;  /* 0x0000000000289947 */ /* 0x018fea0003800000 */
[----:B0-----:R-:W0:Y:S02]  /*4420*/  LDC R9, c[0x0][0x734] ;  /* 0x0001cd00ff097b82 */ /* 0x001e240000000800 */
        /* <DEDUP_REMOVED lines=9> */
.L_x_88:
[-CC-:B-1----:R-:W-:Y:S01]  /*44c0*/  SHF.R.U64 R19, R14, R18.reuse, R15.reuse ;  /* 0x000000120e137219 */ /* 0x182fe2000000120f */
[----:B------:R-:W1:Y:S01]  /*44d0*/  LDC.64 R32, c[0x0][0x740] ;  /* 0x0001d000ff207b82 */ /* 0x000e620000000a00 */
[----:B0-----:R-:W-:Y:S01]  /*44e0*/  SHF.R.U32.HI R9, RZ, R18, R15 ;  /* 0x00000012ff097219 */ /* 0x001fe2000001160f */
[----:B--2---:R-:W-:Y:S01]  /*44f0*/  IMAD.MOV R23, RZ, RZ, -R23 ;  /* 0x000000ffff177224 */ /* 0x004fe200078e0a17 */
[----:B------:R-:W-:Y:S01]  /*4500*/  IADD3 R13, P1, RZ, -R19, RZ ;  /* 0x80000013ff0d7210 */ /* 0x000fe20007f3e0ff */
[----:B------:R-:W-:Y:S02]  /*4510*/  ULDC UR7, c[0x0][0x154] ;  /* 0x0000550000077ab9 */ /* 0x000fe40000000800 */
[----:B------:R-:W-:Y:S02]  /*4520*/  IMAD R28, R25, R23, R22 ;  /* 0x00000017191c7224 */ /* 0x000fe400078e0216 */
[----:B------:R-:W0:Y:S01]  /*4530*/  LDC R14, c[0x0][0x718] ;  /* 0x0001c600ff0e7b82 */ /* 0x000e220000000800 */
[----:B------:R-:W-:-:S02]  /*4540*/  IMAD.X R9, RZ, RZ, ~R9, P1 ;  /* 0x000000ffff097224 */ /* 0x000fc400008e0e09 */
[----:B------:R-:W-:-:S04]  /*4550*/  IMAD.WIDE.U32 R10, R13, R20, R4 ;  /* 0x000000140d0a7225 */ /* 0x000fc800078e0004 */
[----:B------:R-:W-:Y:S01]  /*4560*/  IMAD R12, R9, R20, RZ ;  /* 0x00000014090c7224 */ /* 0x000fe200078e02ff */
[----:B------:R-:W2:Y:S03]  /*4570*/  LDC R26, c[0x0][0x708] ;  /* 0x0001c200ff1a7b82 */ /* 0x000ea60000000800 */
[----:B------:R-:W-:Y:S02]  /*4580*/  IMAD R9, R13, R21, R12 ;  /* 0x000000150d097224 */ /* 0x000fe400078e020c */
[----:B------:R-:W-:Y:S02]  /*4590*/  IMAD.MOV.U32 R13, RZ, RZ, 0x1 ;  /* 0x00000001ff0d7424 */ /* 0x000fe400078e00ff */
[----:B------:R-:W-:Y:S01]  /*45a0*/  IMAD.IADD R9, R11, 0x1, R9 ;  /* 0x000000010b097824 */ /* 0x000fe200078e0209 */
[----:B------:R-:W3:Y:S01]  /*45b0*/  LDC R30, c[0x0][0x758] ;  /* 0x0001d600ff1e7b82 */ /* 0x000ee20000000800 */
[----:B------:R-:W-:-:S02]  /*45c0*/  I2FP.F32.U32 R11, R24 ;  /* 0x00000018000b7245 */ /* 0x000fc40000201000 */
[----:B-1----:R-:W-:-:S03]  /*45d0*/  ISETP.NE.U32.AND P1, PT, R32, RZ, PT ;  /* 0x000000ff2000720c */ /* 0x002fc60003f25070 */
[----:B------:R-:W-:Y:S01]  /*45e0*/  FMUL R12, R11, UR7 ;  /* 0x000000070b0c7c20 */ /* 0x000fe20008400000 */
[----:B------:R-:W-:Y:S01]  /*45f0*/  ISETP.NE.AND.EX P1, PT, R33, RZ, PT, P1 ;  /* 0x000000ff2100720c */ /* 0x000fe20003f25310 */
[----:B------:R-:W1:Y:S01]  /*4600*/  LDC R23, c[0x0][0x148] ;  /* 0x00005200ff177b82 */ /* 0x000e620000000800 */
[-CC-:B0-----:R-:W-:Y:S01]  /*4610*/  SHF.R.U64 R18, R10, R14.reuse, R9.reuse ;  /* 0x0000000e0a127219 */ /* 0x181fe20000001209 */
[----:B------:R0:W4:Y:S01]  /*4620*/  F2I.U32.TRUNC.NTZ R20, R12 ;  /* 0x0000000c00147305 */ /* 0x000122000020f000 */
[----:B------:R-:W-:Y:S01]  /*4630*/  SHF.R.U32.HI R9, RZ, R14, R9 ;  /* 0x0000000eff097219 */ /* 0x000fe20000011609 */
[----:B------:R-:W-:-:S04]  /*4640*/  IMAD.MOV.U32 R11, RZ, RZ, -0x1 ;  /* 0xffffffffff0b7424 */ /* 0x000fc800078e00ff */
[----:B------:R-:W0:Y:S01]  /*4650*/  LDC R22, c[0x0][0x700] ;  /* 0x0001c000ff167b82 */ /* 0x000e220000000800 */
[-CC-:B--2---:R-:W-:Y:S02]  /*4660*/  SHF.R.U64 R16, R18, R26.reuse, R9.reuse ;  /* 0x0000001a12107219 */ /* 0x184fe40000001209 */
[----:B------:R-:W-:-:S05]  /*4670*/  SHF.R.U32.HI R9, RZ, R26, R9 ;  /* 0x0000001aff097219 */ /* 0x000fca0000011609 */
[----:B------:R-:W2:Y:S01]  /*4680*/  LDC R27, c[0x0][0x748] ;  /* 0x0001d200ff1b7b82 */ /* 0x000ea20000000800 */
[-C--:B---3--:R-:W-:Y:S02]  /*4690*/  SHF.L.U32 R10, R11, R30.reuse, RZ ;  /* 0x0000001e0b0a7219 */ /* 0x088fe400000006ff */
[-CC-:B------:R-:W-:Y:S02]  /*46a0*/  SHF.R.U64 R21, R16, R30.reuse, R9.reuse ;  /* 0x0000001e10157219 */ /* 0x180fe40000001209 */
[----:B------:R-:W-:Y:S02]  /*46b0*/  SHF.R.U32.HI R11, RZ, R30, R9 ;  /* 0x0000001eff0b7219 */ /* 0x000fe40000011609 */
[----:B------:R-:W-:Y:S01]  /*46c0*/  LOP3.LUT R25, RZ, R10, RZ, 0x33, !PT ;  /* 0x0000000aff197212 */ /* 0x000fe200078e33ff */
[----:B------:R-:W3:Y:S01]  /*46d0*/  LDC R29, c[0x0][0x738] ;  /* 0x0001ce00ff1d7b82 */ /* 0x000ee20000000800 */
[----:B------:R-:W-:Y:S01]  /*46e0*/  SHF.L.U32 R30, R13, R30, RZ ;  /* 0x0000001e0d1e7219 */ /* 0x000fe200000006ff */
[----:B------:R-:W-:-:S06]  /*46f0*/  IMAD.MOV.U32 R10, RZ, RZ, R21 ;  /* 0x000000ffff0a7224 */ /* 0x000fcc00078e0015 */
[----:B------:R-:W0:Y:S01]  /*4700*/  LDC R31, c[0x0][0x710] ;  /* 0x0001c400ff1f7b82 */ /* 0x000e220000000800 */
[----:B----4-:R-:W-:Y:S05]  /*4710*/  @!P1 BRA `(.L_x_89) ;  /* 0x0000000000289947 */ /* 0x010fea0003800000 */
[----:B------:R-:W4:Y:S02]  /*4720*/  LDC R10, c[0x0][0x74c] ;  /* 0x0001d300ff0a7b82 */ /* 0x000f240000000800 */
[----:B----4-:R-:W-:-:S05]  /*4730*/  IADD3 R9, P1, R21, R10, RZ ;  /* 0x0000000a15097210 */ /* 0x010fca0007f3e0ff */
[----:B------:R-:W-:-:S04]  /*4740*/  IMAD.X R17, RZ, RZ, R11, P1 ;  /* 0x000000ffff117224 */ /* 0x000fc800008e060b */
[----:B------:R-:W-:-:S04]  /*4750*/  IMAD.WIDE.U32 R10, R17, R32, RZ ;  /* 0x00000020110a7225 */ /* 0x000fc800078e00ff */
[----:B0-----:R-:W-:-:S04]  /*4760*/  IMAD.WIDE.U32 R12, P1, R9, R33, R10 ;  /* 0x00000021090c7225 */ /* 0x001fc8000782000a */
[----:B------:R-:W-:-:S04]  /*4770*/  IMAD.WIDE.U32 R10, R9, R32, RZ ;  /* 0x00000020090a7225 */ /* 0x000fc800078e00ff */
[----:B------:R-:W-:Y:S01]  /*4780*/  IMAD.X R15, RZ, RZ, RZ, P1 ;  /* 0x000000ffff0f7224 */ /* 0x000fe200008e06ff */
[----:B------:R-:W-:Y:S01]  /*4790*/  IADD3 RZ, P1, R11, R12, RZ ;  /* 0x0000000c0bff7210 */ /* 0x000fe20007f3e0ff */
[----:B------:R-:W-:-:S04]  /*47a0*/  IMAD.MOV.U32 R14, RZ, RZ, R13 ;  /* 0x000000ffff0e7224 */ /* 0x000fc800078e000d */
[----:B------:R-:W-:-:S08]  /*47b0*/  IMAD.WIDE.U32.X R10, R17, R33, R14, P1 ;  /* 0x00000021110a7225 */ /* 0x000fd000008e040e */
.L_x_89:
[----:B--2---:R-:W-:Y:S01]  /*47c0*/  SHF.R.U64 R9, R10, R27, R11 ;  /* 0x0000001b0a097219 */ /* 0x004fe2000000120b */
[----:B0-----:R-:W-:Y:S01]  /*47d0*/  VIADD R11, R22, 0xffffffff ;  /* 0xffffffff160b7836 */ /* 0x001fe20000000000 */
[----:B------:R-:W-:Y:S01]  /*47e0*/  LOP3.LUT R16, R16, R25, RZ, 0xc0, !PT ;  /* 0x0000001910107212 */ /* 0x000fe200078ec0ff */
[----:B------:R-:W-:Y:S02]  /*47f0*/  IMAD.MOV R20, RZ, RZ, -R20 ;  /* 0x000000ffff147224 */ /* 0x000fe400078e0a14 */
[----:B------:R-:W-:Y:S01]  /*4800*/  IMAD.MOV R10, RZ, RZ, -R9 ;  /* 0x000000ffff0a7224 */ /* 0x000fe200078e0a09 */
[----:B------:R-:W-:Y:S01]  /*4810*/  LOP3.LUT R11, R18, R11, RZ, 0xc0, !PT ;  /* 0x0000000b120b7212 */ /* 0x000fe200078ec0ff */
[----:B-1----:R-:W-:Y:S02]  /*4820*/  @P3 IMAD R28, R23, R20, R24 ;  /* 0x00000014171c3224 */ /* 0x002fe400078e0218 */
[----:B------:R-:W-:Y:S02]  /*4830*/  IMAD R9, R30, R9, R16 ;  /* 0x000000091e097224 */ /* 0x000fe400078e0210 */
[----:B---3--:R-:W-:-:S02]  /*4840*/  IMAD R10, R10, R29, R21 ;  /* 0x0000001d0a0a7224 */ /* 0x008fc400078e0215 */
[----:B------:R-:W-:Y:S02]  /*4850*/  IMAD R9, R9, R31, R28 ;  /* 0x0000001f09097224 */ /* 0x000fe400078e021c */
[----:B------:R-:W-:Y:S02]  /*4860*/  IMAD R12, R10, R22, R11 ;  /* 0x000000160a0c7224 */ /* 0x000fe400078e020b */
[----:B------:R-:W-:-:S03]  /*4870*/  IMAD.MOV.U32 R13, RZ, RZ, 0x1 ;  /* 0x00000001ff0d7424 */ /* 0x000fc600078e00ff */
[----:B------:R-:W-:Y:S02]  /*4880*/  SEL R18, R12, R9, !P3 ;  /* 0x000000090c127207 */ /* 0x000fe40005800000 */
[----:B------:R-:W-:Y:S01]  /*4890*/  SEL R9, R9, R12, !P3 ;  /* 0x0000000c09097207 */ /* 0x000fe20005800000 */
[----:B------:R-:W-:Y:S01]  /*48a0*/  IMAD.MOV.U32 R12, RZ, RZ, R19 ;  /* 0x000000ffff0c7224 */ /* 0x000fe200078e0013 */
[----:B------:R-:W-:-:S07]  /*48b0*/  PRMT R10, R13, 0x7610, R10 ;  /* 0x000076100d0a7816 */ /* 0x000fce000000000a */
.L_x_87:
[----:B------:R-:W-:Y:S01]  /*48c0*/  LOP3.LUT P1, RZ, R10, 0xff, RZ, 0xc0, !PT ;  /* 0x000000ff0aff7812 */ /* 0x000fe2000782c0ff */
[----:B------:R-:W-:-:S12]  /*48d0*/  IMAD.MOV.U32 R14, RZ, RZ, R9 ;  /* 0x000000ffff0e7224 */ /* 0x000fd800078e0009 */
[----:B------:R-:W-:Y:S05]  /*48e0*/  @P1 BRA `(.L_x_90) ;  /* 0xffffffc800701947 */ /* 0x000fea000383ffff */
[----:B------:R-:W-:Y:S05]  /*48f0*/  EXIT ;  /* 0x000000000000794d */ /* 0x000fea0003800000 */
.L_x_8:
[----:B0-----:R-:W-:Y:S01]  /*4900*/  ULDC.64 UR4, c[0x0][0x750] ;  /* 0x0001d40000047ab9 */ /* 0x001fe20000000a00 */
        /* <DEDUP_REMOVED lines=25> */
.L_x_92:
[----:B------:R-:W0:Y:S01]  /*4aa0*/  LDC.64 R28, c[0x0][0x740] ;  /* 0x0001d000ff1c7b82 */ /* 0x000e220000000a00 */
[-CC-:B------:R-:W-:Y:S01]  /*4ab0*/  SHF.R.U64 R21, R16, R6.reuse, R17.reuse ;  /* 0x0000000610157219 */ /* 0x180fe20000001211 */
[----:B------:R-:W-:Y:S01]  /*4ac0*/  IMAD.MOV.U32 R31, RZ, RZ, 0x1 ;  /* 0x00000001ff1f7424 */ /* 0x000fe200078e00ff */
[----:B------:R-:W-:Y:S02]  /*4ad0*/  SHF.R.U32.HI R3, RZ, R6, R17 ;  /* 0x00000006ff037219 */ /* 0x000fe40000011611 */
[----:B------:R-:W-:-:S03]  /*4ae0*/  IADD3 R15, P0, RZ, -R21, RZ ;  /* 0x80000015ff0f7210 */ /* 0x000fc60007f1e0ff */
[----:B------:R-:W1:Y:S02]  /*4af0*/  LDC R14, c[0x0][0x718] ;  /* 0x0001c600ff0e7b82 */ /* 0x000e640000000800 */
[----:B------:R-:W-:Y:S02]  /*4b00*/  IMAD.X R3, RZ, RZ, ~R3, P0 ;  /* 0x000000ffff037224 */ /* 0x000fe400000e0e03 */
[----:B------:R-:W-:-:S04]  /*4b10*/  IMAD.WIDE.U32 R12, R15, R22, R4 ;  /* 0x000000160f0c7225 */ /* 0x000fc800078e0004 */
[----:B------:R-:W2:Y:S01]  /*4b20*/  LDC R16, c[0x0][0x708] ;  /* 0x0001c200ff107b82 */ /* 0x000ea20000000800 */
[----:B------:R-:W-:-:S04]  /*4b30*/  IMAD R6, R3, R22, RZ ;  /* 0x0000001603067224 */ /* 0x000fc800078e02ff */
[----:B------:R-:W-:-:S03]  /*4b40*/  IMAD R3, R15, R23, R6 ;  /* 0x000000170f037224 */ /* 0x000fc600078e0206 */
[----:B------:R-:W3:Y:S01]  /*4b50*/  LDC R26, c[0x0][0x758] ;  /* 0x0001d600ff1a7b82 */ /* 0x000ee20000000800 */
[----:B------:R-:W-:Y:S01]  /*4b60*/  IMAD.IADD R3, R13, 0x1, R3 ;  /* 0x000000010d037824 */ /* 0x000fe200078e0203 */
[----:B0-----:R-:W-:Y:S01]  /*4b70*/  ISETP.NE.U32.AND P0, PT, R28, RZ, PT ;  /* 0x000000ff1c00720c */ /* 0x001fe20003f05070 */
[----:B------:R-:W-:-:S03]  /*4b80*/  IMAD.MOV.U32 R13, RZ, RZ, -0x1 ;  /* 0xffffffffff0d7424 */ /* 0x000fc600078e00ff */
        /* <DEDUP_REMOVED lines=25> */
.L_x_93:
[----:B-1----:R-:W-:Y:S01]  /*4d20*/  SHF.R.U64 R6, R12, R25, R13 ;  /* 0x000000190c067219 */ /* 0x002fe2000000120d */
[----:B0-----:R-:W-:Y:S01]  /*4d30*/  VIADD R13, R24, 0xffffffff ;  /* 0xffffffff180d7836 */ /* 0x001fe20000000000 */
[----:B------:R-:W-:Y:S01]  /*4d40*/  SHF.L.U32 R9, R31, R26, RZ ;  /* 0x0000001a1f097219 */ /* 0x000fe200000006ff */
[----:B------:R-:W-:Y:S01]  /*4d50*/  @P3 IMAD R10, R11, R20, R8 ;  /* 0x000000140b0a3224 */ /* 0x000fe200078e0208 */
[----:B------:R-:W-:Y:S01]  /*4d60*/  LOP3.LUT R3, R22, R33, RZ, 0xc0, !PT ;  /* 0x0000002116037212 */ /* 0x000fe200078ec0ff */
[----:B------:R-:W-:Y:S01]  /*4d70*/  IMAD.MOV R12, RZ, RZ, -R6 ;  /* 0x000000ffff0c7224 */ /* 0x000fe200078e0a06 */
[----:B------:R-:W-:Y:S01]  /*4d80*/  LOP3.LUT R18, R18, R13, RZ, 0xc0, !PT ;  /* 0x0000000d12127212 */ /* 0x000fe200078ec0ff */
[----:B------:R-:W-:Y:S02]  /*4d90*/  IMAD.MOV.U32 R8, RZ, RZ, 0x1 ;  /* 0x00000001ff087424 */ /* 0x000fe400078e00ff */
[----:B------:R-:W-:Y:S02]  /*4da0*/  IMAD R9, R9, R6, R3 ;  /* 0x0000000609097224 */ /* 0x000fe400078e0203 */
[----:B--2---:R-:W-:-:S02]  /*4db0*/  IMAD R3, R12, R27, R23 ;  /* 0x0000001b0c037224 */ /* 0x004fc400078e0217 */
[----:B---3--:R-:W-:Y:S02]  /*4dc0*/  IMAD R6, R9, R30, R10 ;  /* 0x0000001e09067224 */ /* 0x008fe400078e020a */
[----:B------:R-:W-:Y:S01]  /*4dd0*/  IMAD R9, R3, R24, R18 ;  /* 0x0000001803097224 */ /* 0x000fe200078e0212 */
[----:B------:R-:W-:Y:S01]  /*4de0*/  PRMT R3, R8, 0x7610, R3 ;  /* 0x0000761008037816 */ /* 0x000fe20000000003 */
[----:B------:R-:W-:-:S03]  /*4df0*/  IMAD.MOV.U32 R16, RZ, RZ, R21 ;  /* 0x000000ffff107224 */ /* 0x000fc600078e0015 */
[----:B------:R-:W-:Y:S02]  /*4e00*/  SEL R12, R9, R6, !P3 ;  /* 0x00000006090c7207 */ /* 0x000fe40005800000 */
[----:B------:R-:W-:-:S07]  /*4e10*/  SEL R6, R6, R9, !P3 ;  /* 0x0000000906067207 */ /* 0x000fce0005800000 */
.L_x_91:
[----:B------:R-:W-:-:S08]  /*4e20*/  NOP ;  /* 0x0000000000007918 */ /* 0x000fd00000000000 */
[----:B------:R-:W0:-:S00]  /*4e30*/  USETMAXREG.DEALLOC.CTAPOOL 0x28 ;  /* 0x00000028000079c8 */ /* 0x000e0000080e0500 */
[----:B0-----:R-:W-:-:S13]  /*4e40*/  ISETP.NE.AND P0, PT, R7, RZ, PT ;  /* 0x000000ff0700720c */ /* 0x001fda0003f05270 */
[----:B------:R-:W-:Y:S05]  /*4e50*/  @P0 EXIT ;  /* 0x000000000000094d */ /* 0x000fea0003800000 */
[----:B------:R-:W-:Y:S01]  /*4e60*/  LOP3.LUT P0, RZ, R3, 0xff, RZ, 0xc0, !PT ;  /* 0x000000ff03ff7812 */ /* 0x000fe2000780c0ff */
[----:B------:R-:W-:Y:S02]  /*4e70*/  IMAD.MOV.U32 R11, RZ, RZ, 0x1 ;  /* 0x00000001ff0b7424 */ /* 0x000fe400078e00ff */
[----:B------:R-:W-:-:S10]  /*4e80*/  IMAD.MOV.U32 R15, RZ, RZ, RZ ;  /* 0x000000ffff0f7224 */ /* 0x000fd400078e00ff */
[----:B------:R-:W-:Y:S05]  /*4e90*/  @!P0 BRA `(.L_x_94) ;  /* 0x0000000c00788947 */ /* 0x000fea0003800000 */
[----:B------:R-:W0:Y:S01]  /*4ea0*/  LDC R3, c[0x0][0x28c] ;  /* 0x0000a300ff037b82 */ /* 0x000e220000000800 */
[----:B------:R-:W-:Y:S01]  /*4eb0*/  ULDC UR7, c[0x0][0x758] ;  /* 0x0001d60000077ab9 */ /* 0x000fe20000000800 */
[----:B------:R-:W-:Y:S01]  /*4ec0*/  UMOV UR5, 0xffffffff ;  /* 0xffffffff00057882 */ /* 0x000fe20000000000 */
[----:B------:R-:W-:Y:S01]  /*4ed0*/  ULDC UR4, c[0x0][0xc] ;  /* 0x0000030000047ab9 */ /* 0x000fe20000000800 */
[----:B------:R-:W-:Y:S01]  /*4ee0*/  USHF.L.U32 UR21, UR5, UR7, URZ ;  /* 0x0000000705157299 */ /* 0x000fe2000800063f */
[----:B------:R-:W-:Y:S01]  /*4ef0*/  BSSY B0, `(.L_x_94) ;  /* 0x00000d8000007945 */ /* 0x000fe20003800000 */
[----:B------:R-:W-:Y:S01]  /*4f00*/  UMOV UR8, 0x1 ;  /* 0x0000000100087882 */ /* 0x000fe20000000000 */
[----:B------:R-:W-:Y:S01]  /*4f10*/  ULDC UR5, c[0x0][0x10] ;  /* 0x0000040000057ab9 */ /* 0x000fe20000000800 */
[----:B------:R-:W1:Y:S01]  /*4f20*/  S2UR UR15, SR_CgaCtaId ;  /* 0x00000000000f79c3 */ /* 0x000e620000008800 */
[----:B------:R-:W-:Y:S01]  /*4f30*/  UIMAD.WIDE.U32 UR4, UR4, UR5, URZ ;  /* 0x00000005040472a5 */ /* 0x000fe2000f8e003f */
[----:B------:R-:W-:Y:S01]  /*4f40*/  IMAD.MOV.U32 R13, RZ, RZ, 0x1 ;  /* 0x00000001ff0d7424 */ /* 0x000fe200078e00ff */
[----:B------:R-:W-:Y:S01]  /*4f50*/  USHF.L.U32 UR7, UR8, UR7, URZ ;  /* 0x0000000708077299 */ /* 0x000fe2000800063f */
[----:B------:R-:W-:Y:S01]  /*4f60*/  LOP3.LUT R14, R2, 0x2, RZ, 0xfc, !PT ;  /* 0x00000002020e7812 */ /* 0x000fe200078efcff */
[----:B------:R-:W-:Y:S01]  /*4f70*/  IMAD.MOV.U32 R11, RZ, RZ, 0x1 ;  /* 0x00000001ff0b7424 */ /* 0x000fe200078e00ff */
[----:B------:R-:W-:Y:S01]  /*4f80*/  ULDC UR8, c[0x0][0x14] ;  /* 0x0000050000087ab9 */ /* 0x000fe20000000800 */
[----:B------:R-:W-:Y:S01]  /*4f90*/  IMAD.MOV.U32 R15, RZ, RZ, RZ ;  /* 0x000000ffff0f7224 */ /* 0x000fe200078e00ff */
[----:B------:R-:W-:-:S02]  /*4fa0*/  UIMAD.WIDE.U32 UR34, UR4, UR8, URZ ;  /* 0x00000008042272a5 */ /* 0x000fc4000f8e003f */
[----:B------:R-:W-:Y:S01]  /*4fb0*/  UIMAD UR22, UR5, UR8, URZ ;  /* 0x00000008051672a4 */ /* 0x000fe2000f8e023f */
[----:B------:R-:W-:Y:S01]  /*4fc0*/  ULDC UR6, c[0x0][0x700] ;  /* 0x0001c00000067ab9 */ /* 0x000fe20000000800 */
[----:B------:R-:W-:Y:S02]  /*4fd0*/  ULOP3.LUT UR21, URZ, UR21, URZ, 0x33, !UPT ;  /* 0x000000153f157292 */ /* 0x000fe4000f8e333f */
[----:B------:R-:W-:Y:S01]  /*4fe0*/  UIADD3 UR6, UR6, -0x1, URZ ;  /* 0xffffffff06067890 */ /* 0x000fe2000fffe03f */
[----:B0-----:R-:W-:Y:S01]  /*4ff0*/  VIADD R3, R3, 0x7f ;  /* 0x0000007f03037836 */ /* 0x001fe20000000000 */
[----:B------:R-:W-:Y:S01]  /*5000*/  UIADD3 UR22, UR35, UR22, URZ ;  /* 0x0000001623167290 */ /* 0x000fe2000fffe03f */
[----:B------:R-:W-:-:S03]  /*5010*/  ULDC.64 UR36, c[0x0][0x198] ;  /* 0x0000660000247ab9 */ /* 0x000fc60000000a00 */
[----:B------:R-:W-:Y:S01]  /*5020*/  SHF.R.S32.HI R8, RZ, 0x1f, R3 ;  /* 0x0000001fff087819 */ /* 0x000fe20000011403 */
[----:B-1----:R-:W-:-:S03]  /*5030*/  USHF.L.U32 UR13, UR15, 0x6, URZ ;  /* 0x000000060f0d7899 */ /* 0x002fc6000800063f */
[----:B------:R-:W-:Y:S01]  /*5040*/  LEA.HI R8, R8, R3, RZ, 0x7 ;  /* 0x0000000308087211 */ /* 0x000fe200078f38ff */
[----:B------:R-:W-:Y:S02]  /*5050*/  USHF.L.U32 UR29, UR15, 0xc, URZ ;  /* 0x0000000c0f1d7899 */ /* 0x000fe4000800063f */
[----:B------:R-:W-:Y:S01]  /*5060*/  USHF.L.U32 UR14, UR15, 0x7, URZ ;  /* 0x000000070f0e7899 */ /* 0x000fe2000800063f */
[----:B------:R-:W-:Y:S01]  /*5070*/  SHF.R.S32.HI R10, RZ, 0x7, R8 ;  /* 0x00000007ff0a7819 */ /* 0x000fe20000011408 */
[----:B------:R-:W-:Y:S02]  /*5080*/  USHF.L.U32 UR15, UR15, 0xa, URZ ;  /* 0x0000000a0f0f7899 */ /* 0x000fe4000800063f */
[----:B------:R-:W-:Y:S02]  /*5090*/  ULOP3.LUT UR13, UR13, 0x40, URZ, 0xc0, !UPT ;  /* 0x000000400d0d7892 */ /* 0x000fe4000f8ec03f */
[----:B------:R-:W-:Y:S01]  /*50a0*/  VIADD R3, R10, 0x1 ;  /* 0x000000010a037836 */ /* 0x000fe20000000000 */
[----:B------:R-:W-:-:S02]  /*50b0*/  ULOP3.LUT UR14, UR14, 0x80, URZ, 0xc0, !UPT ;  /* 0x000000800e0e7892 */ /* 0x000fc4000f8ec03f */
[----:B------:R-:W-:-:S12]  /*50c0*/  ULOP3.LUT UR15, UR15, 0x400, URZ, 0xc0, !UPT ;  /* 0x000004000f0f7892 */ /* 0x000fd8000f8ec03f */
.L_x_105:
[----:B------:R-:W-:-:S03]  /*50d0*/  UMOV UR4, 0xffffffff ;  /* 0xffffffff00047882 */ /* 0x000fc60000000000 */
[----:B------:R-:W-:Y:S05]  /*50e0*/  BRA.DIV UR4, `(.L_x_95) ;  /* 0x0000001204dc7947 */ /* 0x000fea000b800000 */
[----:B------:R-:W-:-:S13]  /*50f0*/  ELECT P0, URZ, PT ;  /* 0x00000000003f782f */ /* 0x000fda0003800000 */
.L_x_124:
[----:B------:R-:W0:Y:S01]  /*5100*/  LDC R7, c[0x0][0x28c] ;  /* 0x0000a300ff077b82 */ /* 0x000e220000000800 */
[----:B------:R-:W-:Y:S01]  /*5110*/  BSSY B1, `(.L_x_96) ;  /* 0x0000045000017945 */ /* 0x000fe20003800000 */
[----:B0-----:R-:W-:-:S13]  /*5120*/  ISETP.LT.OR P0, PT, R7, 0x1, !P0 ;  /* 0x000000010700780c */ /* 0x001fda0004701670 */
[----:B------:R-:W-:Y:S05]  /*5130*/  @P0 BRA `(.L_x_97) ;  /* 0x0000000400080947 */ /* 0x000fea0003800000 */
[----:B------:R-:W-:Y:S01]  /*5140*/  LEA R24, R6, UR14, 0x8 ;  /* 0x0000000e06187c11 */ /* 0x000fe2000f8e40ff */
[----:B------:R-:W-:Y:S01]  /*5150*/  IMAD.SHL.U32 R18, R12, 0x40, RZ ;  /* 0x000000400c127824 */ /* 0x000fe200078e00ff */
[----:B------:R-:W-:Y:S01]  /*5160*/  LEA R17, R6, UR13, 0x7 ;  /* 0x0000000d06117c11 */ /* 0x000fe2000f8e38ff */
[----:B------:R-:W-:Y:S01]  /*5170*/  IMAD.MOV.U32 R21, RZ, RZ, RZ ;  /* 0x000000ffff157224 */ /* 0x000fe200078e00ff */
[----:B------:R-:W-:Y:S01]  /*5180*/  CS2R R22, SRZ ;  /* 0x0000000000167805 */ /* 0x000fe2000001ff00 */
[----:B------:R-:W-:Y:S02]  /*5190*/  IMAD.MOV.U32 R6, RZ, RZ, R3 ;  /* 0x000000ffff067224 */ /* 0x000fe400078e0003 */
[----:B------:R-:W-:Y:S02]  /*51a0*/  IMAD.MOV.U32 R7, RZ, RZ, R11 ;  /* 0x000000ffff077224 */ /* 0x000fe400078e000b */
[----:B------:R-:W-:-:S07]  /*51b0*/  IMAD.MOV.U32 R8, RZ, RZ, R15 ;  /* 0x000000ffff087224 */ /* 0x000fce00078e000f */
.L_x_100:
[----:B------:R-:W0:Y:S01]  /*51c0*/  S2R R12, SR_CgaCtaId ;  /* 0x00000000000c7919 */ /* 0x000e220000008800 */
[----:B------:R-:W-:Y:S02]  /*51d0*/  MOV R9, 0x400 ;  /* 0x0000040000097802 */ /* 0x000fe40000000f00 */
[----:B------:R-:W-:Y:S02]  /*51e0*/  LOP3.LUT P1, RZ, R0, 0x7f, RZ, 0xc0, !PT ;  /* 0x0000007f00ff7812 */ /* 0x000fe4000782c0ff */
[----:B0-----:R-:W-:Y:S02]  /*51f0*/  LEA R19, R12, R9, 0x18 ;  /* 0x000000090c137211 */ /* 0x001fe400078ec0ff */
[----:B------:R-:W-:-:S09]  /*5200*/  SHF.L.U32 R9, R7, 0x1f, RZ ;  /* 0x0000001f07097819 */ /* 0x000fd200000006ff */
[----:B------:R-:W0:Y:S01]  /*5210*/  @!P1 LDC R12, c[0x0][0x640] ;  /* 0x00019000ff0c9b82 */ /* 0x000e220000000800 */
[----:B------:R-:W-:-:S04]  /*5220*/  IMAD R20, R8, 0x8, R19 ;  /* 0x0000000808147824 */ /* 0x000fc800078e0213 */
[----:B------:R-:W1:Y:S02]  /*5230*/  SYNCS.PHASECHK.TRANS64.TRYWAIT P0, [R20+URZ+0x60], R9 ;  /* 0x00006009140075a7 */ /* 0x000e64000800017f */
[----:B-1----:R-:W-:Y:S05]  /*5240*/  @!P0 BRA `(.L_x_98) ;  /* 0x0000001000a48947 */ /* 0x002fea0003800000 */
.L_x_125:
[----:B-1----:R-:W-:Y:S01]  /*5250*/  PRMT R9, R14, 0x9910, RZ ;  /* 0x000099100e097816 */ /* 0x002fe200000000ff */
[----:B0-----:R0:W-:Y:S03]  /*5260*/  @!P1 SYNCS.ARRIVE.TRANS64 RZ, [R20+URZ], R12 ;  /* 0x0000000c14ff99a7 */ /* 0x0011e6000800003f */
[----:B------:R-:W-:-:S13]  /*5270*/  ISETP.NE.AND P0, PT, R9, 0x2, PT ;  /* 0x000000020900780c */ /* 0x000fda0003f05270 */
[----:B0-----:R-:W-:Y:S05]  /*5280*/  @P0 BRA `(.L_x_99) ;  /* 0x0000000000040947 */ /* 0x001fea0003800000 */
[----:B------:R-:W-:Y:S01]  /*5290*/  BPT.TRAP 0x1 ;  /* 0x000000040000795c */ /* 0x000fe20000300000 */
.L_x_99:
[----:B------:R-:W-:Y:S01]  /*52a0*/  R2UR UR8, R8 ;  /* 0x00000000080872ca */ /* 0x000fe200000e0000 */
[----:B------:R-:W-:Y:S01]  /*52b0*/  VIADD R6, R6, 0xffffffff ;  /* 0xffffffff06067836 */ /* 0x000fe20000000000 */
[----:B------:R-:W-:Y:S01]  /*52c0*/  R2UR UR16, R8 ;  /* 0x00000000081072ca */ /* 0x000fe200000e0000 */
[----:B------:R-:W-:Y:S01]  /*52d0*/  UIADD3 UR30, UP0, UR36, 0xf0, URZ ;  /* 0x000000f0241e7890 */ /* 0x000fe2000ff1e03f */
[----:B------:R-:W-:Y:S01]  /*52e0*/  R2UR UR9, R19 ;  /* 0x00000000130972ca */ /* 0x000fe200000e0000 */
[----:B------:R-:W-:Y:S01]  /*52f0*/  UIADD3 UR32, UP1, UR36, 0x1f0, URZ ;  /* 0x000001f024207890 */ /* 0x000fe2000ff3e03f */
[----:B------:R-:W-:Y:S01]  /*5300*/  R2UR UR25, R20 ;  /* 0x00000000141972ca */ /* 0x000fe200000e0000 */
[----:B------:R-:W-:Y:S01]  /*5310*/  UIADD3 UR38, UP2, UR36, 0x2f0, URZ ;  /* 0x000002f024267890 */ /* 0x000fe2000ff5e03f */
[----:B------:R-:W-:Y:S01]  /*5320*/  R2UR UR28, R16 ;  /* 0x00000000101c72ca */ /* 0x000fe200000e0000 */
[----:B------:R-:W-:Y:S01]  /*5330*/  UIADD3.X UR31, URZ, UR37, URZ, UP0, !UPT ;  /* 0x000000253f1f7290 */ /* 0x000fe200087fe43f */
[----:B------:R-:W-:Y:S01]  /*5340*/  R2UR UR26, R22 ;  /* 0x00000000161a72ca */ /* 0x000fe200000e0000 */
[----:B------:R-:W-:Y:S01]  /*5350*/  UIADD3.X UR33, URZ, UR37, URZ, UP1, !UPT ;  /* 0x000000253f217290 */ /* 0x000fe20008ffe43f */
[----:B------:R-:W-:Y:S01]  /*5360*/  R2UR UR27, R17 ;  /* 0x00000000111b72ca */ /* 0x000fe200000e0000 */
[----:B------:R-:W-:Y:S01]  /*5370*/  USHF.L.U32 UR8, UR8, 0xd, URZ ;  /* 0x0000000d08087899 */ /* 0x000fe2000800063f */
[----:B------:R-:W-:Y:S01]  /*5380*/  R2UR UR18, R24 ;  /* 0x00000000181272ca */ /* 0x000fe200000e0000 */
[----:B------:R-:W-:Y:S01]  /*5390*/  ULEA UR16, UR16, UR15, 0xb ;  /* 0x0000000f10107291 */ /* 0x000fe2000f8e583f */
[----:B------:R-:W-:Y:S01]  /*53a0*/  R2UR UR19, R23 ;  /* 0x00000000171372ca */ /* 0x000fe200000e0000 */
[----:B------:R-:W-:Y:S01]  /*53b0*/  ULOP3.LUT UR24, UR8, 0x1000, UR29, 0xf8, !UPT ;  /* 0x0000100008187892 */ /* 0x000fe2000f8ef81d */
[----:B------:R-:W-:Y:S01]  /*53c0*/  R2UR UR10, R21 ;  /* 0x00000000150a72ca */ /* 0x000fe200000e0000 */
[----:B------:R-:W-:Y:S01]  /*53d0*/  UIADD3 UR16, UR9, 0x30180, UR16 ;  /* 0x0003018009107890 */ /* 0x000fe2000fffe010 */
[----:B------:R-:W-:Y:S01]  /*53e0*/  R2UR UR11, R18 ;  /* 0x00000000120b72ca */ /* 0x000fe200000e0000 */
[----:B------:R-:W-:Y:S01]  /*53f0*/  UIADD3 UR24, UR9, 0x180, UR24 ;  /* 0x0000018009187890 */ /* 0x000fe2000fffe018 */
[----:B------:R-:W-:Y:S01]  /*5400*/  ISETP.GT.AND P1, PT, R6, 0x1, PT ;  /* 0x000000010600780c */ /* 0x000fe20003f24270 */
[----:B------:R-:W-:Y:S01]  /*5410*/  VIADD R8, R8, 0x1 ;  /* 0x0000000108087836 */ /* 0x000fe20000000000 */
[----:B------:R-:W-:Y:S01]  /*5420*/  UIADD3.X UR39, URZ, UR37, URZ, UP2, !UPT ;  /* 0x000000253f277290 */ /* 0x000fe200097fe43f */
[----:B------:R-:W-:Y:S01]  /*5430*/  VIADD R23, R23, 0x1 ;  /* 0x0000000117177836 */ /* 0x000fe20000000000 */
[----:B------:R-:W-:Y:S01]  /*5440*/  UIADD3 UR8, UR9, 0x18180, UR8 ;  /* 0x0001818009087890 */ /* 0x000fe2000fffe008 */
[----:B------:R-:W-:Y:S01]  /*5450*/  VIADD R22, R22, 0x40 ;  /* 0x0000004016167836 */ /* 0x000fe20000000000 */
[C---:B------:R-:W-:Y:S01]  /*5460*/  ISETP.NE.AND P0, PT, R8.reuse, 0xc, PT ;  /* 0x0000000c0800780c */ /* 0x040fe20003f05270 */
[----:B------:R-:W-:Y:S01]  /*5470*/  UMOV UR23, 0x30000 ;  /* 0x0003000000177882 */ /* 0x000fe20000000000 */
[----:B------:R-:W-:Y:S01]  /*5480*/  UMOV UR4, 0x0 ;  /* 0x0000000000047882 */ /* 0x000fe20000000000 */
[----:B------:R-:W-:Y:S01]  /*5490*/  UMOV UR5, 0x10000000 ;  /* 0x1000000000057882 */ /* 0x000fe20000000000 */
[----:B------:R-:W-:Y:S01]  /*54a0*/  UMOV UR17, UR25 ;  /* 0x0000001900117c82 */ /* 0x000fe20008000000 */
[----:B------:R-:W-:Y:S01]  /*54b0*/  UMOV UR20, UR28 ;  /* 0x0000001c00147c82 */ /* 0x000fe20008000000 */
[----:B------:R0:W-:Y:S01]  /*54c0*/  UTMALDG.3D.MULTICAST [UR24], [UR30], UR23, desc[UR4] ;  /* 0x000004181e0073b4 */ /* 0x0001e20008011817 */
[----:B------:R-:W-:Y:S01]  /*54d0*/  UMOV UR9, UR25 ;  /* 0x0000001900097c82 */ /* 0x000fe20008000000 */
[----:B------:R-:W-:Y:S01]  /*54e0*/  UMOV UR12, UR28 ;  /* 0x0000001c000c7c82 */ /* 0x000fe20008000000 */
[----:B------:R-:W-:Y:S01]  /*54f0*/  SEL R12, RZ, 0x1, P0 ;  /* 0x00000001ff0c7807 */ /* 0x000fe20000000000 */
[----:B------:R-:W-:Y:S01]  /*5500*/  VIADD R21, R21, 0x80 ;  /* 0x0000008015157836 */ /* 0x000fe20000000000 */
[----:B------:R-:W-:-:S02]  /*5510*/  SEL R8, R8, RZ, P0 ;  /* 0x000000ff08087207 */ /* 0x000fc40000000000 */
[----:B------:R-:W-:Y:S01]  /*5520*/  LOP3.LUT R7, R7, R12, RZ, 0x3c, !PT ;  /* 0x0000000c07077212 */ /* 0x000fe200078e3cff */
[----:B------:R0:W-:Y:S01]  /*5530*/  UTMALDG.3D.MULTICAST [UR16], [UR32], UR23, desc[UR4] ;  /* 0x00000410200073b4 */ /* 0x0001e20008011817 */
[----:B------:R0:W-:Y:S02]  /*5540*/  UTMALDG.3D [UR8], [UR38], desc[UR4] ;  /* 0x00000408260075b4 */ /* 0x0001e40008011000 */
[----:B0-----:R-:W-:Y:S05]  /*5550*/  @P1 BRA `(.L_x_100) ;  /* 0xfffffffc00181947 */ /* 0x001fea000383ffff */
.L_x_97:
[----:B------:R-:W-:Y:S05]  /*5560*/  BSYNC B1 ;  /* 0x0000000000017941 */ /* 0x000fea0003800000 */
.L_x_96:
[----:B------:R-:W-:Y:S01]  /*5570*/  LOP3.LUT P1, RZ, R13, 0xff, RZ, 0xc0, !PT ;  /* 0x000000ff0dff7812 */ /* 0x000fe2000782c0ff */
[C---:B------:R-:W-:Y:S01]  /*5580*/  IMAD.IADD R15, R10.reuse, 0x1, R15 ;  /* 0x000000010a0f7824 */ /* 0x040fe200078e020f */
[----:B------:R-:W-:Y:S01]  /*5590*/  ULDC.64 UR4, c[0x0][0x750] ;  /* 0x0001d40000047ab9 */ /* 0x000fe20000000a00 */
[C---:B------:R-:W-:Y:S01]  /*55a0*/  ISETP.GE.U32.AND P2, PT, R10.reuse, 0xc, PT ;  /* 0x0000000c0a00780c */ /* 0x040fe20003f46070 */
[----:B------:R-:W-:Y:S01]  /*55b0*/  BSSY B1, `(.L_x_101) ;  /* 0x0000069000017945 */ /* 0x000fe20003800000 */
[----:B------:R-:W-:Y:S01]  /*55c0*/  IMAD.MOV.U32 R12, RZ, RZ, -0x1 ;  /* 0xffffffffff0c7424 */ /* 0x000fe200078e00ff */
[----:B------:R-:W-:Y:S01]  /*55d0*/  ISETP.GT.U32.AND P0, PT, R15, 0xb, PT ;  /* 0x0000000b0f00780c */ /* 0x000fe20003f04070 */
[----:B------:R-:W-:Y:S01]  /*55e0*/  IMAD.MOV.U32 R16, RZ, RZ, -0x1 ;  /* 0xffffffffff107424 */ /* 0x000fe200078e00ff */
[----:B------:R-:W-:Y:S02]  /*55f0*/  PRMT R13, RZ, 0x7610, R13 ;  /* 0x00007610ff0d7816 */ /* 0x000fe4000000000d */
[----:B------:R-:W-:-:S03]  /*5600*/  ISETP.LT.U32.AND P0, PT, R10, 0xc, P0 ;  /* 0x0000000c0a00780c */ /* 0x000fc60000701070 */
[----:B------:R-:W0:Y:S01]  /*5610*/  @P1 S2R R7, SR_CgaCtaId ;  /* 0x0000000000071919 */ /* 0x000e220000008800 */
[----:B------:R-:W-:-:S04]  /*5620*/  @P1 MOV R6, 0x400 ;  /* 0x0000040000061802 */ /* 0x000fc80000000f00 */
[----:B0-----:R-:W-:Y:S01]  /*5630*/  @P1 LEA R8, R7, R6, 0x18 ;  /* 0x0000000607081211 */ /* 0x001fe200078ec0ff */
[----:B------:R-:W-:Y:S01]  /*5640*/  IMAD.WIDE.U32 R6, R15, -0x55555555, RZ ;  /* 0xaaaaaaab0f067825 */ /* 0x000fe200078e00ff */
[----:B------:R-:W-:Y:S02]  /*5650*/  SEL R6, RZ, 0x1, !P0 ;  /* 0x00000001ff067807 */ /* 0x000fe40004000000 */
[----:B------:R0:W-:Y:S01]  /*5660*/  @P1 SYNCS.ARRIVE.TRANS64.A1T0 RZ, [R8+URZ+0xd8], RZ ;  /* 0x0000d8ff08ff19a7 */ /* 0x0001e2000810003f */
[----:B------:R-:W-:Y:S02]  /*5670*/  IADD3 R4, P1, R4, UR34, RZ ;  /* 0x0000002204047c10 */ /* 0x000fe4000ff3e0ff */
[----:B------:R-:W-:Y:S01]  /*5680*/  LOP3.LUT R11, R11, R6, RZ, 0x3c, !PT ;  /* 0x000000060b0b7212 */ /* 0x000fe200078e3cff */
[----:B------:R-:W-:Y:S01]  /*5690*/  IMAD.MOV.U32 R6, RZ, RZ, -0x1 ;  /* 0xffffffffff067424 */ /* 0x000fe200078e00ff */
[----:B------:R-:W-:Y:S02]  /*56a0*/  IADD3.X R5, R5, UR22, RZ, P1, !PT ;  /* 0x0000001605057c10 */ /* 0x000fe40008ffe4ff */
[----:B------:R-:W-:-:S02]  /*56b0*/  ISETP.GE.U32.AND P0, PT, R4, UR4, PT ;  /* 0x0000000404007c0c */ /* 0x000fc4000bf06070 */
[----:B0-----:R-:W-:Y:S02]  /*56c0*/  SHF.R.U32.HI R8, RZ, 0x3, R7 ;  /* 0x00000003ff087819 */ /* 0x001fe40000011607 */
[----:B------:R-:W-:Y:S02]  /*56d0*/  ISETP.GE.U32.AND.EX P0, PT, R5, UR5, PT, P0 ;  /* 0x0000000505007c0c */ /* 0x000fe4000bf06100 */
[----:B------:R-:W-:Y:S01]  /*56e0*/  @P2 LOP3.LUT R11, R11, 0x1, R8, 0x78, !PT ;  /* 0x000000010b0b2812 */ /* 0x000fe200078e7808 */
[----:B------:R-:W-:Y:S01]  /*56f0*/  IMAD R15, R8, -0xc, R15 ;  /* 0xfffffff4080f7824 */ /* 0x000fe200078e020f */
[----:B------:R-:W-:-:S09]  /*5700*/  PRMT R7, RZ, 0x7610, R7 ;  /* 0x00007610ff077816 */ /* 0x000fd20000000007 */
[----:B------:R-:W-:Y:S05]  /*5710*/  @P0 BRA `(.L_x_102) ;  /* 0x0000000400480947 */ /* 0x000fea0003800000 */
[----:B------:R-:W0:Y:S01]  /*5720*/  S2R R17, SR_CTAID.X ;  /* 0x0000000000117919 */ /* 0x000e220000002500 */
[----:B------:R-:W-:Y:S01]  /*5730*/  ULDC.64 UR4, c[0x0][0x728] ;  /* 0x0001ca0000047ab9 */ /* 0x000fe20000000a00 */
[----:B------:R-:W1:Y:S01]  /*5740*/  LDC R18, c[0x0][0x144] ;  /* 0x00005100ff127b82 */ /* 0x000e620000000800 */
[----:B------:R-:W-:Y:S01]  /*5750*/  ISETP.NE.U32.AND P0, PT, RZ, UR4, PT ;  /* 0x00000004ff007c0c */ /* 0x000fe2000bf05070 */
[----:B------:R-:W2:Y:S01]  /*5760*/  S2R R12, SR_CTAID.Y ;  /* 0x00000000000c7919 */ /* 0x000ea20000002600 */
[----:B------:R-:W-:Y:S01]  /*5770*/  ULDC UR8, c[0x0][0x150] ;  /* 0x0000540000087ab9 */ /* 0x000fe20000000800 */
[----:B------:R-:W-:Y:S01]  /*5780*/  ULDC UR9, c[0x0][0x730] ;  /* 0x0001cc0000097ab9 */ /* 0x000fe20000000800 */
[----:B------:R-:W-:Y:S01]  /*5790*/  ISETP.NE.AND.EX P0, PT, RZ, UR5, PT, P0 ;  /* 0x00000005ff007c0c */ /* 0x000fe2000bf05300 */
[----:B------:R-:W-:Y:S01]  /*57a0*/  IMAD.MOV.U32 R6, RZ, RZ, R4 ;  /* 0x000000ffff067224 */ /* 0x000fe200078e0004 */
[----:B0-----:R-:W-:-:S05]  /*57b0*/  I2FP.F32.U32 R7, R17 ;  /* 0x0000001100077245 */ /* 0x001fca0000201000 */
[----:B------:R-:W-:Y:S01]  /*57c0*/  FMUL R20, R7, UR8 ;  /* 0x0000000807147c20 */ /* 0x000fe20008400000 */
[----:B------:R-:W-:-:S05]  /*57d0*/  IMAD.MOV.U32 R7, RZ, RZ, R5 ;  /* 0x000000ffff077224 */ /* 0x000fca00078e0005 */
[----:B--2---:R-:W-:Y:S05]  /*57e0*/  @!P0 BRA `(.L_x_103) ;  /* 0x0000000000288947 */ /* 0x004fea0003800000 */
[----:B------:R-:W-:Y:S02]  /*57f0*/  ULDC UR8, c[0x0][0x734] ;  /* 0x0001cd0000087ab9 */ /* 0x000fe40000000800 */
[----:B------:R-:W-:-:S05]  /*5800*/  IADD3 R7, P0, R4, UR8, RZ ;  /* 0x0000000804077c10 */ /* 0x000fca000ff1e0ff */
[----:B------:R-:W-:-:S04]  /*5810*/  IMAD.X R19, RZ, RZ, R5, P0 ;  /* 0x000000ffff137224 */ /* 0x000fc800000e0605 */
[----:B------:R-:W-:-:S04]  /*5820*/  IMAD.WIDE.U32 R8, R19, UR4, RZ ;  /* 0x0000000413087c25 */ /* 0x000fc8000f8e00ff */
[----:B------:R-:W-:-:S04]  /*5830*/  IMAD.WIDE.U32 R8, P0, R7, UR5, R8 ;  /* 0x0000000507087c25 */ /* 0x000fc8000f800008 */
[----:B------:R-:W-:-:S04]  /*5840*/  IMAD.WIDE.U32 R6, R7, UR4, RZ ;  /* 0x0000000407067c25 */ /* 0x000fc8000f8e00ff */
[----:B------:R-:W-:Y:S01]  /*5850*/  IMAD.MOV.U32 R6, RZ, RZ, R9 ;  /* 0x000000ffff067224 */ /* 0x000fe200078e0009 */
[----:B------:R-:W-:Y:S01]  /*5860*/  IADD3 RZ, P1, R7, R8, RZ ;  /* 0x0000000807ff7210 */ /* 0x000fe20007f3e0ff */
[----:B------:R-:W-:-:S04]  /*5870*/  IMAD.X R7, RZ, RZ, RZ, P0 ;  /* 0x000000ffff077224 */ /* 0x000fc800000e06ff */
[----:B------:R-:W-:-:S08]  /*5880*/  IMAD.WIDE.U32.X R6, R19, UR5, R6, P1 ;  /* 0x0000000513067c25 */ /* 0x000fd000088e0406 */
.L_x_103:
[--C-:B------:R-:W-:Y:S01]  /*5890*/  SHF.R.U64 R16, R6, UR9, R7.reuse ;  /* 0x0000000906107c19 */ /* 0x100fe20008001207 */
[----:B------:R-:W0:Y:S01]  /*58a0*/  F2I.U32.TRUNC.NTZ R20, R20 ;  /* 0x0000001400147305 */ /* 0x000e22000020f000 */
[----:B------:R-:W-:Y:S01]  /*58b0*/  SHF.R.U32.HI R6, RZ, UR9, R7 ;  /* 0x00000009ff067c19 */ /* 0x000fe20008011607 */
[----:B------:R-:W-:Y:S01]  /*58c0*/  ULDC.64 UR4, c[0x0][0x720] ;  /* 0x0001c80000047ab9 */ /* 0x000fe20000000a00 */
[----:B------:R-:W-:Y:S01]  /*58d0*/  IADD3 R9, P0, RZ, -R16, RZ ;  /* 0x80000010ff097210 */ /* 0x000fe20007f1e0ff */
[----:B------:R-:W-:Y:S01]  /*58e0*/  ULDC.64 UR8, c[0x0][0x740] ;  /* 0x0001d00000087ab9 */ /* 0x000fe20000000a00 */
[----:B------:R-:W2:Y:S03]  /*58f0*/  LDC R21, c[0x0][0x148] ;  /* 0x00005200ff157b82 */ /* 0x000ea60000000800 */
[----:B------:R-:W-:Y:S01]  /*5900*/  IMAD.X R6, RZ, RZ, ~R6, P0 ;  /* 0x000000ffff067224 */ /* 0x000fe200000e0e06 */
[----:B------:R-:W-:-:S03]  /*5910*/  ISETP.NE.U32.AND P0, PT, RZ, UR8, PT ;  /* 0x00000008ff007c0c */ /* 0x000fc6000bf05070 */
[----:B------:R-:W-:Y:S01]  /*5920*/  IMAD R8, R6, UR4, RZ ;  /* 0x0000000406087c24 */ /* 0x000fe2000f8e02ff */
[----:B------:R-:W-:Y:S01]  /*5930*/  ISETP.NE.AND.EX P0, PT, RZ, UR9, PT, P0 ;  /* 0x00000009ff007c0c */ /* 0x000fe2000bf05300 */
[----:B------:R-:W-:Y:S01]  /*5940*/  IMAD.WIDE.U32 R6, R9, UR4, R4 ;  /* 0x0000000409067c25 */ /* 0x000fe2000f8e0004 */
[----:B------:R-:W-:-:S03]  /*5950*/  ULDC UR4, c[0x0][0x718] ;  /* 0x0001c60000047ab9 */ /* 0x000fc60000000800 */
[----:B------:R-:W-:Y:S01]  /*5960*/  IMAD R9, R9, UR5, R8 ;  /* 0x0000000509097c24 */ /* 0x000fe2000f8e0208 */
[----:B------:R-:W-:Y:S01]  /*5970*/  ULDC UR5, c[0x0][0x154] ;  /* 0x0000550000057ab9 */ /* 0x000fe20000000800 */
[----:B0-----:R-:W-:Y:S02]  /*5980*/  IMAD.MOV R8, RZ, RZ, -R20 ;  /* 0x000000ffff087224 */ /* 0x001fe400078e0a14 */
[----:B------:R-:W-:Y:S02]  /*5990*/  IMAD.IADD R7, R7, 0x1, R9 ;  /* 0x0000000107077824 */ /* 0x000fe400078e0209 */
[----:B-1----:R-:W-:Y:S01]  /*59a0*/  IMAD R17, R18, R8, R17 ;  /* 0x0000000812117224 */ /* 0x002fe200078e0211 */
[----:B------:R-:W-:Y:S02]  /*59b0*/  I2FP.F32.U32 R8, R12 ;  /* 0x0000000c00087245 */ /* 0x000fe40000201000 */
[--C-:B------:R-:W-:Y:S02]  /*59c0*/  SHF.R.U64 R18, R6, UR4, R7.reuse ;  /* 0x0000000406127c19 */ /* 0x100fe40008001207 */
[----:B------:R-:W-:Y:S01]  /*59d0*/  SHF.R.U32.HI R7, RZ, UR4, R7 ;  /* 0x00000004ff077c19 */ /* 0x000fe20008011607 */
[----:B------:R-:W-:Y:S01]  /*59e0*/  FMUL R8, R8, UR5 ;  /* 0x0000000508087c20 */ /* 0x000fe20008400000 */
[----:B------:R-:W-:-:S02]  /*59f0*/  ULDC UR4, c[0x0][0x708] ;  /* 0x0001c20000047ab9 */ /* 0x000fc40000000800 */
[--C-:B------:R-:W-:Y:S01]  /*5a00*/  SHF.R.U64 R20, R18, UR4, R7.reuse ;  /* 0x0000000412147c19 */ /* 0x100fe20008001207 */
[----:B------:R0:W1:Y:S01]  /*5a10*/  F2I.U32.TRUNC.NTZ R22, R8 ;  /* 0x0000000800167305 */ /* 0x000062000020f000 */
[----:B------:R-:W-:Y:S01]  /*5a20*/  SHF.R.U32.HI R7, RZ, UR4, R7 ;  /* 0x00000004ff077c19 */ /* 0x000fe20008011607 */
[----:B------:R-:W-:-:S03]  /*5a30*/  ULDC UR4, c[0x0][0x758] ;  /* 0x0001d60000047ab9 */ /* 0x000fc60000000800 */
[--C-:B------:R-:W-:Y:S02]  /*5a40*/  SHF.R.U64 R19, R20, UR4, R7.reuse ;  /* 0x0000000414137c19 */ /* 0x100fe40008001207 */
[----:B------:R-:W-:-:S03]  /*5a50*/  SHF.R.U32.HI R23, RZ, UR4, R7 ;  /* 0x00000004ff177c19 */ /* 0x000fc60008011607 */
[----:B------:R-:W-:Y:S02]  /*5a60*/  IMAD.MOV.U32 R6, RZ, RZ, R19 ;  /* 0x000000ffff067224 */ /* 0x000fe400078e0013 */
[----:B------:R-:W-:Y:S01]  /*5a70*/  IMAD.MOV.U32 R7, RZ, RZ, R23 ;  /* 0x000000ffff077224 */ /* 0x000fe200078e0017 */
[----:B0-----:R-:W-:Y:S06]  /*5a80*/  @!P0 BRA `(.L_x_104) ;  /* 0x0000000000288947 */ /* 0x001fec0003800000 */
        /* <DEDUP_REMOVED lines=10> */
.L_x_104:
[----:B------:R-:W-:Y:S01]  /*5b30*/  ULDC UR4, c[0x0][0x748] ;  /* 0x0001d20000047ab9 */ /* 0x000fe20000000800 */
[----:B-1----:R-:W-:Y:S01]  /*5b40*/  IMAD.MOV R22, RZ, RZ, -R22 ;  /* 0x000000ffff167224 */ /* 0x002fe200078e0a16 */
[----:B------:R-:W-:Y:S01]  /*5b50*/  SHF.R.U64 R7, R6, UR4, R7 ;  /* 0x0000000406077c19 */ /* 0x000fe20008001207 */
[----:B------:R-:W-:Y:S01]  /*5b60*/  ULDC UR4, c[0x0][0x738] ;  /* 0x0001ce0000047ab9 */ /* 0x000fe20000000800 */
[----:B------:R-:W-:Y:S01]  /*5b70*/  LOP3.LUT R6, R20, UR21, RZ, 0xc0, !PT ;  /* 0x0000001514067c12 */ /* 0x000fe2000f8ec0ff */
[----:B--2---:R-:W-:Y:S01]  /*5b80*/  @P3 IMAD R17, R21, R22, R12 ;  /* 0x0000001615113224 */ /* 0x004fe200078e020c */
[----:B------:R-:W-:Y:S01]  /*5b90*/  LOP3.LUT R18, R18, UR6, RZ, 0xc0, !PT ;  /* 0x0000000612127c12 */ /* 0x000fe2000f8ec0ff */
[----:B------:R-:W-:Y:S01]  /*5ba0*/  IMAD.MOV R8, RZ, RZ, -R7 ;  /* 0x000000ffff087224 */ /* 0x000fe200078e0a07 */
[----:B------:R-:W-:Y:S01]  /*5bb0*/  ULDC UR5, c[0x0][0x710] ;  /* 0x0001c40000057ab9 */ /* 0x000fe20000000800 */
[----:B------:R-:W-:Y:S02]  /*5bc0*/  IMAD R6, R7, UR7, R6 ;  /* 0x0000000707067c24 */ /* 0x000fe4000f8e0206 */
[----:B------:R-:W-:Y:S01]  /*5bd0*/  IMAD R19, R8, UR4, R19 ;  /* 0x0000000408137c24 */ /* 0x000fe2000f8e0213 */
[----:B------:R-:W-:Y:S01]  /*5be0*/  ULDC UR4, c[0x0][0x700] ;  /* 0x0001c00000047ab9 */ /* 0x000fe20000000800 */
[----:B------:R-:W-:-:S02]  /*5bf0*/  IMAD R17, R6, UR5, R17 ;  /* 0x0000000506117c24 */ /* 0x000fc4000f8e0211 */
[----:B------:R-:W-:Y:S02]  /*5c00*/  IMAD R6, R19, UR4, R18 ;  /* 0x0000000413067c24 */ /* 0x000fe4000f8e0212 */
[----:B------:R-:W-:-:S03]  /*5c10*/  IMAD.MOV.U32 R7, RZ, RZ, 0x1 ;  /* 0x00000001ff077424 */ /* 0x000fc600078e00ff */
[----:B------:R-:W-:Y:S02]  /*5c20*/  SEL R12, R6, R17, !P3 ;  /* 0x00000011060c7207 */ /* 0x000fe40005800000 */
[----:B------:R-:W-:-:S07]  /*5c30*/  SEL R6, R17, R6, !P3 ;  /* 0x0000000611067207 */ /* 0x000fce0005800000 */
.L_x_102:
[----:B------:R-:W-:Y:S05]  /*5c40*/  BSYNC B1 ;  /* 0x0000000000017941 */ /* 0x000fea0003800000 */
.L_x_101:
[----:B------:R-:W-:-:S13]  /*5c50*/  LOP3.LUT P0, RZ, R7, 0xff, RZ, 0xc0, !PT ;  /* 0x000000ff07ff7812 */ /* 0x000fda000780c0ff */
[----:B------:R-:W-:Y:S05]  /*5c60*/  @P0 BRA `(.L_x_105) ;  /* 0xfffffff400180947 */ /* 0x000fea000383ffff */
[----:B------:R-:W-:Y:S05]  /*5c70*/  BSYNC B0 ;  /* 0x0000000000007941 */ /* 0x000fea0003800000 */
.L_x_94:
[----:B------:R-:W-:-:S03]  /*5c80*/  UMOV UR4, 0xffffffff ;  /* 0xffffffff00047882 */ /* 0x000fc60000000000 */
[----:B------:R-:W-:Y:S05]  /*5c90*/  BRA.DIV UR4, `(.L_x_106) ;  /* 0x0000000a04247947 */ /* 0x000fea000b800000 */
[----:B------:R-:W-:-:S13]  /*5ca0*/  ELECT P0, URZ, PT ;  /* 0x00000000003f782f */ /* 0x000fda0003800000 */
.L_x_128:
[----:B------:R-:W-:Y:S04]  /*5cb0*/  BSSY B0, `(.L_x_107) ;  /* 0x0000073000007945 */ /* 0x000fe80003800000 */
[----:B------:R-:W-:Y:S05]  /*5cc0*/  @!P0 BRA `(.L_x_108) ;  /* 0x0000000400c48947 */ /* 0x000fea0003800000 */
[----:B------:R-:W-:-:S04]  /*5cd0*/  LOP3.LUT R2, R2, 0x2, RZ, 0xfc, !PT ;  /* 0x0000000202027812 */ /* 0x000fc800078efcff */
[----:B------:R-:W-:-:S13]  /*5ce0*/  ISETP.NE.AND P0, PT, R2, 0x3, PT ;  /* 0x000000030200780c */ /* 0x000fda0003f05270 */
[----:B------:R-:W-:Y:S05]  /*5cf0*/  @!P0 BRA `(.L_x_109) ;  /* 0x0000000000048947 */ /* 0x000fea0003800000 */
[----:B------:R-:W-:Y:S01]  /*5d00*/  BPT.TRAP 0x1 ;  /* 0x000000040000795c */ /* 0x000fe20000300000 */
.L_x_109:
[----:B------:R-:W0:Y:S01]  /*5d10*/  S2R R3, SR_CgaCtaId ;  /* 0x0000000000037919 */ /* 0x000e220000008800 */
[----:B------:R-:W-:-:S04]  /*5d20*/  MOV R0, 0x400 ;  /* 0x0000040000007802 */ /* 0x000fc80000000f00 */
[----:B0-----:R-:W-:Y:S02]  /*5d30*/  LEA R0, R3, R0, 0x18 ;  /* 0x0000000003007211 */ /* 0x001fe400078ec0ff */
[----:B------:R-:W-:-:S03]  /*5d40*/  SHF.L.U32 R3, R11, 0x1f, RZ ;  /* 0x0000001f0b037819 */ /* 0x000fc600000006ff */
[----:B------:R-:W-:-:S04]  /*5d50*/  VIADD R0, R0, 0x60 ;  /* 0x0000006000007836 */ /* 0x000fc80000000000 */
[C---:B------:R-:W-:Y:S02]  /*5d60*/  IMAD R6, R15.reuse, 0x8, R0 ;  /* 0x000000080f067824 */ /* 0x040fe400078e0200 */
[----:B------:R-:W-:Y:S02]  /*5d70*/  VIADD R15, R15, 0x1 ;  /* 0x000000010f0f7836 */ /* 0x000fe40000000000 */
[----:B------:R-:W0:Y:S03]  /*5d80*/  SYNCS.PHASECHK.TRANS64.TRYWAIT P0, [R6+URZ], R3 ;  /* 0x00000003060075a7 */ /* 0x000e26000800017f */
[----:B------:R-:W-:-:S04]  /*5d90*/  ISETP.NE.AND P1, PT, R15, 0xc, PT ;  /* 0x0000000c0f00780c */ /* 0x000fc80003f25270 */
[----:B------:R-:W-:Y:S02]  /*5da0*/  SEL R2, RZ, 0x1, P1 ;  /* 0x00000001ff027807 */ /* 0x000fe40000800000 */
[----:B------:R-:W-:Y:S02]  /*5db0*/  SEL R15, R15, RZ, P1 ;  /* 0x000000ff0f0f7207 */ /* 0x000fe40000800000 */
[----:B------:R-:W-:-:S03]  /*5dc0*/  LOP3.LUT R8, R11, R2, RZ, 0x3c, !PT ;  /* 0x000000020b087212 */ /* 0x000fc600078e3cff */
[----:B------:R-:W-:Y:S01]  /*5dd0*/  IMAD R7, R15, 0x8, R0 ;  /* 0x000000080f077824 */ /* 0x000fe200078e0200 */
[----:B------:R-:W-:Y:S01]  /*5de0*/  SHF.L.U32 R4, R8, 0x1f, RZ ;  /* 0x0000001f08047819 */ /* 0x000fe200000006ff */
[----:B0-----:R-:W-:Y:S06]  /*5df0*/  @!P0 BRA `(.L_x_110) ;  /* 0x0000000400ec8947 */ /* 0x001fec0003800000 */
.L_x_129:
[----:B------:R-:W1:Y:S01]  /*5e00*/  SYNCS.PHASECHK.TRANS64.TRYWAIT P0, [R7+URZ], R4 ;  /* 0x00000004070075a7 */ /* 0x000e62000800017f */
[----:B------:R-:W-:-:S05]  /*5e10*/  VIADD R2, R15, 0x1 ;  /* 0x000000010f027836 */ /* 0x000fca0000000000 */
[----:B------:R-:W-:-:S04]  /*5e20*/  ISETP.NE.AND P1, PT, R2, 0xc, PT ;  /* 0x0000000c0200780c */ /* 0x000fc80003f25270 */
[----:B0-----:R-:W-:Y:S02]  /*5e30*/  SEL R3, RZ, 0x1, P1 ;  /* 0x00000001ff037807 */ /* 0x001fe40000800000 */
[----:B------:R-:W-:Y:S02]  /*5e40*/  SEL R9, R2, RZ, P1 ;  /* 0x000000ff02097207 */ /* 0x000fe40000800000 */
[----:B------:R-:W-:-:S03]  /*5e50*/  LOP3.LUT R8, R8, R3, RZ, 0x3c, !PT ;  /* 0x0000000308087212 */ /* 0x000fc600078e3cff */
[----:B------:R-:W-:Y:S01]  /*5e60*/  IMAD R6, R9, 0x8, R0 ;  /* 0x0000000809067824 */ /* 0x000fe200078e0200 */
[----:B------:R-:W-:Y:S01]  /*5e70*/  SHF.L.U32 R5, R8, 0x1f, RZ ;  /* 0x0000001f08057819 */ /* 0x000fe200000006ff */
[----:B-1----:R-:W-:Y:S06]  /*5e80*/  @!P0 BRA `(.L_x_111) ;  /* 0x0000000400dc8947 */ /* 0x002fec0003800000 */
.L_x_130:
[----:B------:R-:W1:Y:S01]  /*5e90*/  SYNCS.PHASECHK.TRANS64.TRYWAIT P0, [R6+URZ], R5 ;  /* 0x00000005060075a7 */ /* 0x000e62000800017f */
[----:B------:R-:W-:-:S05]  /*5ea0*/  VIADD R2, R9, 0x1 ;  /* 0x0000000109027836 */ /* 0x000fca0000000000 */
[----:B------:R-:W-:-:S04]  /*5eb0*/  ISETP.NE.AND P1, PT, R2, 0xc, PT ;  /* 0x0000000c0200780c */ /* 0x000fc80003f25270 */
[----:B------:R-:W-:Y:S02]  /*5ec0*/  SEL R3, RZ, 0x1, P1 ;  /* 0x00000001ff037807 */ /* 0x000fe40000800000 */
[----:B0-----:R-:W-:Y:S02]  /*5ed0*/  SEL R7, R2, RZ, P1 ;  /* 0x000000ff02077207 */ /* 0x001fe40000800000 */
[----:B------:R-:W-:-:S03]  /*5ee0*/  LOP3.LUT R8, R8, R3, RZ, 0x3c, !PT ;  /* 0x0000000308087212 */ /* 0x000fc600078e3cff */
[----:B------:R-:W-:Y:S01]  /*5ef0*/  IMAD R9, R7, 0x8, R0 ;  /* 0x0000000807097824 */ /* 0x000fe200078e0200 */
[----:B------:R-:W-:Y:S01]  /*5f00*/  SHF.L.U32 R4, R8, 0x1f, RZ ;  /* 0x0000001f08047819 */ /* 0x000fe200000006ff */
[----:B-1----:R-:W-:Y:S06]  /*5f10*/  @!P0 BRA `(.L_x_112) ;  /* 0x0000000400cc8947 */ /* 0x002fec0003800000 */
.L_x_131:
[----:B------:R-:W1:Y:S01]  /*5f20*/  SYNCS.PHASECHK.TRANS64.TRYWAIT P0, [R9+URZ], R4 ;  /* 0x00000004090075a7 */ /* 0x000e62000800017f */
[----:B------:R-:W-:-:S05]  /*5f30*/  VIADD R2, R7, 0x1 ;  /* 0x0000000107027836 */ /* 0x000fca0000000000 */
[----:B------:R-:W-:-:S04]  /*5f40*/  ISETP.NE.AND P1, PT, R2, 0xc, PT ;  /* 0x0000000c0200780c */ /* 0x000fc80003f25270 */
[----:B------:R-:W-:Y:S02]  /*5f50*/  SEL R3, RZ, 0x1, P1 ;  /* 0x00000001ff037807 */ /* 0x000fe40000800000 */
[----:B------:R-:W-:Y:S02]  /*5f60*/  SEL R7, R2, RZ, P1 ;  /* 0x000000ff02077207 */ /* 0x000fe40000800000 */
[----:B------:R-:W-:-:S03]  /*5f70*/  LOP3.LUT R8, R8, R3, RZ, 0x3c, !PT ;  /* 0x0000000308087212 */ /* 0x000fc600078e3cff */
[----:B0-----:R-:W-:Y:S01]  /*5f80*/  IMAD R6, R7, 0x8, R0 ;  /* 0x0000000807067824 */ /* 0x001fe200078e0200 */
[----:B------:R-:W-:Y:S01]  /*5f90*/  SHF.L.U32 R5, R8, 0x1f, RZ ;  /* 0x0000001f08057819 */ /* 0x000fe200000006ff */
[----:B-1----:R-:W-:Y:S06]  /*5fa0*/  @!P0 BRA `(.L_x_113) ;  /* 0x0000000400bc8947 */ /* 0x002fec0003800000 */
.L_x_132:
        /* <DEDUP_REMOVED lines=9> */
.L_x_133:
        /* <DEDUP_REMOVED lines=9> */
.L_x_134:
        /* <DEDUP_REMOVED lines=9> */
.L_x_135:
        /* <DEDUP_REMOVED lines=9> */
.L_x_136:
        /* <DEDUP_REMOVED lines=9> */
.L_x_137:
        /* <DEDUP_REMOVED lines=9> */
.L_x_138:
[----:B------:R-:W1:Y:S01]  /*6310*/  SYNCS.PHASECHK.TRANS64.TRYWAIT P0, [R6+URZ], R5 ;  /* 0x00000005060075a7 */ /* 0x000e62000800017f */
[----:B------:R-:W-:-:S05]  /*6320*/  VIADD R2, R7, 0x1 ;  /* 0x0000000107027836 */ /* 0x000fca0000000000 */
[----:B------:R-:W-:-:S04]  /*6330*/  ISETP.NE.AND P1, PT, R2, 0xc, PT ;  /* 0x0000000c0200780c */ /* 0x000fc80003f25270 */
[----:B0-----:R-:W-:Y:S02]  /*6340*/  SEL R4, RZ, 0x1, P1 ;  /* 0x00000001ff047807 */ /* 0x001fe40000800000 */
[----:B------:R-:W-:Y:S02]  /*6350*/  SEL R3, R2, RZ, P1 ;  /* 0x000000ff02037207 */ /* 0x000fe40000800000 */
[----:B------:R-:W-:Y:S01]  /*6360*/  LOP3.LUT R4, R11, R4, RZ, 0x3c, !PT ;  /* 0x000000040b047212 */ /* 0x000fe200078e3cff */
[----:B-1----:R-:W-:Y:S06]  /*6370*/  @!P0 BRA `(.L_x_120) ;  /* 0x0000000400548947 */ /* 0x002fec0003800000 */
.L_x_139:
[----:B------:R-:W-:Y:S01]  /*6380*/  IMAD R3, R3, 0x8, R0 ;  /* 0x0000000803037824 */ /* 0x000fe200078e0200 */
[----:B------:R-:W-:-:S07]  /*6390*/  SHF.L.U32 R0, R4, 0x1f, RZ ;  /* 0x0000001f04007819 */ /* 0x000fce00000006ff */
.L_x_121:
[----:B-1----:R1:W2:Y:S02]  /*63a0*/  SYNCS.PHASECHK.TRANS64.TRYWAIT P0, [R3+URZ], R0 ;  /* 0x00000000030075a7 */ /* 0x0022a4000800017f */
[----:B--2---:R-:W-:Y:S05]  /*63b0*/  @!P0 NANOSLEEP.SYNCS 0x989680 ;  /* 0x009896800000895d */ /* 0x004fea0003900000 */
[----:B------:R-:W2:Y:S02]  /*63c0*/  @!P0 SYNCS.PHASECHK.TRANS64 P0, [R3+URZ], R0 ;  /* 0x00000000030085a7 */ /* 0x000ea4000800007f */
[----:B--2---:R-:W-:Y:S05]  /*63d0*/  @!P0 BRA `(.L_x_121) ;  /* 0xfffffffc00f08947 */ /* 0x004fea000383ffff */
.L_x_108:
[----:B------:R-:W-:Y:S05]  /*63e0*/  BSYNC B0 ;  /* 0x0000000000007941 */ /* 0x000fea0003800000 */
.L_x_107:
[----:B------:R-:W-:Y:S05]  /*63f0*/  EXIT ;  /* 0x000000000000794d */ /* 0x000fea0003800000 */
.L_x_22:
[----:B-1----:R-:W-:-:S04]  /*6400*/  IMAD.U32 R16, RZ, RZ, UR8 ;  /* 0x00000008ff107e24 */ /* 0x002fc8000f8e00ff */
[----:B------:R1:W4:Y:S03]  /*6410*/  SYNCS.PHASECHK.TRANS64.TRYWAIT P1, [R16+URZ], R13 ;  /* 0x0000000d100075a7 */ /* 0x000326000802017f */
[----:B----4-:R-:W-:Y:S05]  /*6420*/  @!P1 NANOSLEEP.SYNCS 0x989680 ;  /* 0x009896800000995d */ /* 0x010fea0003900000 */
[----:B------:R-:W4:Y:S02]  /*6430*/  @!P1 SYNCS.PHASECHK.TRANS64 P1, [R16+URZ], R13 ;  /* 0x0000000d100095a7 */ /* 0x000f24000802007f */
[----:B----4-:R-:W-:Y:S05]  /*6440*/  @!P1 BRA `(.L_x_22) ;  /* 0xfffffffc00ec9947 */ /* 0x010fea000383ffff */
[----:B------:R-:W-:Y:S05]  /*6450*/  BRA `(.L_x_21) ;  /* 0xffffffb000907947 */ /* 0x000fea000383ffff */
.L_x_95:
[----:B------:R-:W-:Y:S01]  /*6460*/  BSSY B1, `(.L_x_122) ;  /* 0x0000006000017945 */ /* 0x000fe20003800000 */
[----:B------:R-:W-:-:S07]  /*6470*/  IMAD.MOV.U32 R7, RZ, RZ, -0x1 ;  /* 0xffffffffff077424 */ /* 0x000fce00078e00ff */
[----:B------:R-:W-:Y:S05]  /*6480*/  WARPSYNC.COLLECTIVE R7, `(.L_x_123) ;  /* 0x00000000070c7348 */ /* 0x000fea0003c00000 */
[----:B------:R-:W-:Y:S02]  /*6490*/  ELECT P0, UR62, PT ;  /* 0x00000000003e782f */ /* 0x000fe40003800000 */
[----:B------:R-:W-:Y:S01]  /*64a0*/  MOV R7, UR62 ;  /* 0x0000003e00077c02 */ /* 0x000fe20008000f00 */
[----:B------:R-:W-:Y:S10]  /*64b0*/  ENDCOLLECTIVE ;  /* 0x000000000000791b */ /* 0x000ff40003800000 */
.L_x_123:
[----:B------:R-:W-:Y:S05]  /*64c0*/  BSYNC B1 ;  /* 0x0000000000017941 */ /* 0x000fea0003800000 */
.L_x_122:
[----:B------:R-:W-:Y:S05]  /*64d0*/  BRA `(.L_x_124) ;  /* 0xffffffec00087947 */ /* 0x000fea000383ffff */
.L_x_98:
[----:B-1----:R1:W2:Y:S02]  /*64e0*/  SYNCS.PHASECHK.TRANS64.TRYWAIT P0, [R20+URZ+0x60], R9 ;  /* 0x00006009140075a7 */ /* 0x0022a4000800017f */
[----:B--2---:R-:W-:Y:S05]  /*64f0*/  @!P0 NANOSLEEP.SYNCS 0x989680 ;  /* 0x009896800000895d */ /* 0x004fea0003900000 */
[----:B------:R-:W2:Y:S02]  /*6500*/  @!P0 SYNCS.PHASECHK.TRANS64 P0, [R20+URZ+0x60], R9 ;  /* 0x00006009140085a7 */ /* 0x000ea4000800007f */
[----:B--2---:R-:W-:Y:S05]  /*6510*/  @!P0 BRA `(.L_x_98) ;  /* 0xfffffffc00f08947 */ /* 0x004fea000383ffff */
[----:B------:R-:W-:Y:S05]  /*6520*/  BRA `(.L_x_125) ;  /* 0xffffffec00487947 */ /* 0x000fea000383ffff */
.L_x_106:
[----:B------:R-:W-:Y:S01]  /*6530*/  BSSY B0, `(.L_x_126) ;  /* 0x0000006000007945 */ /* 0x000fe20003800000 */
[----:B------:R-:W-:-:S07]  /*6540*/  IMAD.MOV.U32 R7, RZ, RZ, -0x1 ;  /* 0xffffffffff077424 */ /* 0x000fce00078e00ff */
[----:B------:R-:W-:Y:S05]  /*6550*/  WARPSYNC.COLLECTIVE R7, `(.L_x_127) ;  /* 0x00000000070c7348 */ /* 0x000fea0003c00000 */
[----:B------:R-:W-:Y:S02]  /*6560*/  ELECT P0, UR62, PT ;  /* 0x00000000003e782f */ /* 0x000fe40003800000 */
[----:B------:R-:W-:Y:S01]  /*6570*/  MOV R7, UR62 ;  /* 0x0000003e00077c02 */ /* 0x000fe20008000f00 */
[----:B------:R-:W-:Y:S10]  /*6580*/  ENDCOLLECTIVE ;  /* 0x000000000000791b */ /* 0x000ff40003800000 */
.L_x_127:
[----:B------:R-:W-:Y:S05]  /*6590*/  BSYNC B0 ;  /* 0x0000000000007941 */ /* 0x000fea0003800000 */
.L_x_126:
[----:B------:R-:W-:Y:S05]  /*65a0*/  BRA `(.L_x_128) ;  /* 0xfffffff400c07947 */ /* 0x000fea000383ffff */
.L_x_110:
[----:B0-----:R0:W1:Y:S02]  /*65b0*/  SYNCS.PHASECHK.TRANS64.TRYWAIT P0, [R6+URZ], R3 ;  /* 0x00000003060075a7 */ /* 0x001064000800017f */
[----:B-1----:R-:W-:Y:S05]  /*65c0*/  @!P0 NANOSLEEP.SYNCS 0x989680 ;  /* 0x009896800000895d */ /* 0x002fea0003900000 */
[----:B------:R-:W1:Y:S02]  /*65d0*/  @!P0 SYNCS.PHASECHK.TRANS64 P0, [R6+URZ], R3 ;  /* 0x00000003060085a7 */ /* 0x000e64000800007f */
[----:B-1----:R-:W-:Y:S05]  /*65e0*/  @!P0 BRA `(.L_x_110) ;  /* 0xfffffffc00f08947 */ /* 0x002fea000383ffff */
[----:B------:R-:W-:Y:S05]  /*65f0*/  BRA `(.L_x_129) ;  /* 0xfffffff800007947 */ /* 0x000fea000383ffff */
.L_x_111:
[----:B0-----:R0:W1:Y:S02]  /*6600*/  SYNCS.PHASECHK.TRANS64.TRYWAIT P0, [R7+URZ], R4 ;  /* 0x00000004070075a7 */ /* 0x001064000800017f */
[----:B-1----:R-:W-:Y:S05]  /*6610*/  @!P0 NANOSLEEP.SYNCS 0x989680 ;  /* 0x009896800000895d */ /* 0x002fea0003900000 */
[----:B------:R-:W1:Y:S02]  /*6620*/  @!P0 SYNCS.PHASECHK.TRANS64 P0, [R7+URZ], R4 ;  /* 0x00000004070085a7 */ /* 0x000e64000800007f */
[----:B-1----:R-:W-:Y:S05]  /*6630*/  @!P0 BRA `(.L_x_111) ;  /* 0xfffffffc00f08947 */ /* 0x002fea000383ffff */
[----:B------:R-:W-:Y:S05]  /*6640*/  BRA `(.L_x_130) ;  /* 0xfffffff800107947 */ /* 0x000fea000383ffff */
.L_x_112:
[----:B0-----:R0:W1:Y:S02]  /*6650*/  SYNCS.PHASECHK.TRANS64.TRYWAIT P0, [R6+URZ], R5 ;  /* 0x00000005060075a7 */ /* 0x001064000800017f */
[----:B-1----:R-:W-:Y:S05]  /*6660*/  @!P0 NANOSLEEP.SYNCS 0x989680 ;  /* 0x009896800000895d */ /* 0x002fea0003900000 */
[----:B------:R-:W1:Y:S02]  /*6670*/  @!P0 SYNCS.PHASECHK.TRANS64 P0, [R6+URZ], R5 ;  /* 0x00000005060085a7 */ /* 0x000e64000800007f */
[----:B-1----:R-:W-:Y:S05]  /*6680*/  @!P0 BRA `(.L_x_112) ;  /* 0xfffffffc00f08947 */ /* 0x002fea000383ffff */
[----:B------:R-:W-:Y:S05]  /*6690*/  BRA `(.L_x_131) ;  /* 0xfffffff800207947 */ /* 0x000fea000383ffff */
.L_x_113:
[----:B0-----:R0:W1:Y:S02]  /*66a0*/  SYNCS.PHASECHK.TRANS64.TRYWAIT P0, [R9+URZ], R4 ;  /* 0x00000004090075a7 */ /* 0x001064000800017f */
[----:B-1----:R-:W-:Y:S05]  /*66b0*/  @!P0 NANOSLEEP.SYNCS 0x989680 ;  /* 0x009896800000895d */ /* 0x002fea0003900000 */
[----:B------:R-:W1:Y:S02]  /*66c0*/  @!P0 SYNCS.PHASECHK.TRANS64 P0, [R9+URZ], R4 ;  /* 0x00000004090085a7 */ /* 0x000e64000800007f */
[----:B-1----:R-:W-:Y:S05]  /*66d0*/  @!P0 BRA `(.L_x_113) ;  /* 0xfffffffc00f08947 */ /* 0x002fea000383ffff */
[----:B------:R-:W-:Y:S05]  /*66e0*/  BRA `(.L_x_132) ;  /* 0xfffffff800307947 */ /* 0x000fea000383ffff */
.L_x_114:
[----:B0-----:R0:W1:Y:S02]  /*66f0*/  SYNCS.PHASECHK.TRANS64.TRYWAIT P0, [R6+URZ], R5 ;  /* 0x00000005060075a7 */ /* 0x001064000800017f */
[----:B-1----:R-:W-:Y:S05]  /*6700*/  @!P0 NANOSLEEP.SYNCS 0x989680 ;  /* 0x009896800000895d */ /* 0x002fea0003900000 */
[----:B------:R-:W1:Y:S02]  /*6710*/  @!P0 SYNCS.PHASECHK.TRANS64 P0, [R6+URZ], R5 ;  /* 0x00000005060085a7 */ /* 0x000e64000800007f */
[----:B-1----:R-:W-:Y:S05]  /*6720*/  @!P0 BRA `(.L_x_114) ;  /* 0xfffffffc00f08947 */ /* 0x002fea000383ffff */
[----:B------:R-:W-:Y:S05]  /*6730*/  BRA `(.L_x_133) ;  /* 0xfffffff800407947 */ /* 0x000fea000383ffff */
.L_x_115:
[----:B0-----:R0:W1:Y:S02]  /*6740*/  SYNCS.PHASECHK.TRANS64.TRYWAIT P0, [R9+URZ], R4 ;  /* 0x00000004090075a7 */ /* 0x001064000800017f */
[----:B-1----:R-:W-:Y:S05]  /*6750*/  @!P0 NANOSLEEP.SYNCS 0x989680 ;  /* 0x009896800000895d */ /* 0x002fea0003900000 */
[----:B------:R-:W1:Y:S02]  /*6760*/  @!P0 SYNCS.PHASECHK.TRANS64 P0, [R9+URZ], R4 ;  /* 0x00000004090085a7 */ /* 0x000e64000800007f */
[----:B-1----:R-:W-:Y:S05]  /*6770*/  @!P0 BRA `(.L_x_115) ;  /* 0xfffffffc00f08947 */ /* 0x002fea000383ffff */
[----:B------:R-:W-:Y:S05]  /*6780*/  BRA `(.L_x_134) ;  /* 0xfffffff800507947 */ /* 0x000fea000383ffff */
.L_x_116:
[----:B0-----:R0:W1:Y:S02]  /*6790*/  SYNCS.PHASECHK.TRANS64.TRYWAIT P0, [R6+URZ], R5 ;  /* 0x00000005060075a7 */ /* 0x001064000800017f */
[----:B-1----:R-:W-:Y:S05]  /*67a0*/  @!P0 NANOSLEEP.SYNCS 0x989680 ;  /* 0x009896800000895d */ /* 0x002fea0003900000 */
[----:B------:R-:W1:Y:S02]  /*67b0*/  @!P0 SYNCS.PHASECHK.TRANS64 P0, [R6+URZ], R5 ;  /* 0x00000005060085a7 */ /* 0x000e64000800007f */
[----:B-1----:R-:W-:Y:S05]  /*67c0*/  @!P0 BRA `(.L_x_116) ;  /* 0xfffffffc00f08947 */ /* 0x002fea000383ffff */
[----:B------:R-:W-:Y:S05]  /*67d0*/  BRA `(.L_x_135) ;  /* 0xfffffff800607947 */ /* 0x000fea000383ffff */
.L_x_117:
[----:B0-----:R0:W1:Y:S02]  /*67e0*/  SYNCS.PHASECHK.TRANS64.TRYWAIT P0, [R9+URZ], R4 ;  /* 0x00000004090075a7 */ /* 0x001064000800017f */
[----:B-1----:R-:W-:Y:S05]  /*67f0*/  @!P0 NANOSLEEP.SYNCS 0x989680 ;  /* 0x009896800000895d */ /* 0x002fea0003900000 */
[----:B------:R-:W1:Y:S02]  /*6800*/  @!P0 SYNCS.PHASECHK.TRANS64 P0, [R9+URZ], R4 ;  /* 0x00000004090085a7 */ /* 0x000e64000800007f */
[----:B-1----:R-:W-:Y:S05]  /*6810*/  @!P0 BRA `(.L_x_117) ;  /* 0xfffffffc00f08947 */ /* 0x002fea000383ffff */
[----:B------:R-:W-:Y:S05]  /*6820*/  BRA `(.L_x_136) ;  /* 0xfffffff800707947 */ /* 0x000fea000383ffff */
.L_x_118:
[----:B0-----:R0:W1:Y:S02]  /*6830*/  SYNCS.PHASECHK.TRANS64.TRYWAIT P0, [R6+URZ], R5 ;  /* 0x00000005060075a7 */ /* 0x001064000800017f */
[----:B-1----:R-:W-:Y:S05]  /*6840*/  @!P0 NANOSLEEP.SYNCS 0x989680 ;  /* 0x009896800000895d */ /* 0x002fea0003900000 */
[----:B------:R-:W1:Y:S02]  /*6850*/  @!P0 SYNCS.PHASECHK.TRANS64 P0, [R6+URZ], R5 ;  /* 0x00000005060085a7 */ /* 0x000e64000800007f */
[----:B-1----:R-:W-:Y:S05]  /*6860*/  @!P0 BRA `(.L_x_118) ;  /* 0xfffffffc00f08947 */ /* 0x002fea000383ffff */
[----:B------:R-:W-:Y:S05]  /*6870*/  BRA `(.L_x_137) ;  /* 0xfffffff800807947 */ /* 0x000fea000383ffff */
.L_x_119:
[----:B0-----:R0:W1:Y:S02]  /*6880*/  SYNCS.PHASECHK.TRANS64.TRYWAIT P0, [R9+URZ], R4 ;  /* 0x00000004090075a7 */ /* 0x001064000800017f */
[----:B-1----:R-:W-:Y:S05]  /*6890*/  @!P0 NANOSLEEP.SYNCS 0x989680 ;  /* 0x009896800000895d */ /* 0x002fea0003900000 */
[----:B------:R-:W1:Y:S02]  /*68a0*/  @!P0 SYNCS.PHASECHK.TRANS64 P0, [R9+URZ], R4 ;  /* 0x00000004090085a7 */ /* 0x000e64000800007f */
[----:B-1----:R-:W-:Y:S05]  /*68b0*/  @!P0 BRA `(.L_x_119) ;  /* 0xfffffffc00f08947 */ /* 0x002fea000383ffff */
[----:B------:R-:W-:Y:S05]  /*68c0*/  BRA `(.L_x_138) ;  /* 0xfffffff800907947 */ /* 0x000fea000383ffff */
.L_x_120:
[----:B0-----:R0:W1:Y:S02]  /*68d0*/  SYNCS.PHASECHK.TRANS64.TRYWAIT P0, [R6+URZ], R5 ;  /* 0x00000005060075a7 */ /* 0x001064000800017f */
[----:B-1----:R-:W-:Y:S05]  /*68e0*/  @!P0 NANOSLEEP.SYNCS 0x989680 ;  /* 0x009896800000895d */ /* 0x002fea0003900000 */
[----:B------:R-:W1:Y:S02]  /*68f0*/  @!P0 SYNCS.PHASECHK.TRANS64 P0, [R6+URZ], R5 ;  /* 0x00000005060085a7 */ /* 0x000e64000800007f */
[----:B-1----:R-:W-:Y:S05]  /*6900*/  @!P0 BRA `(.L_x_120) ;  /* 0xfffffffc00f08947 */ /* 0x002fea000383ffff */
[----:B------:R-:W-:Y:S05]  /*6910*/  BRA `(.L_x_139) ;  /* 0xfffffff800987947 */ /* 0x000fea000383ffff */
.L_x_140:
[----:B------:R-:W-:-:S00]  /*6920*/  BRA `(.L_x_140) ;  /* 0xfffffffc00fc7947 */ /* 0x000fc0000383ffff */
[----:B------:R-:W-:-:S00]  /*6930*/  NOP ;  /* 0x0000000000007918 */ /* 0x000fc00000000000 */
        /* <DEDUP_REMOVED lines=12> */
.L_x_141:


//--------------------- .nv.shared._ZN7cutlass13device_kernelINS_4gemm6kernel13GemmUniversalIN4cute5tupleIJiiiiEEENS1_10collective13CollectiveMmaINS1_40MainloopSm90TmaGmmaWarpSpecializedSparseILi12ENS5_IJNS4_1CILi1EEENSA_ILi2EEESB_EEENS1_35KernelTmaWarpSpecializedCooperativeEEENS5_IJNSA_ILi128EEENSA_ILi64EEESG_EEEaNS5_IJNS4_6LayoutINS5_IJiNS5_IJSC_iEEEiEEENS5_IJlNS5_IJSB_SC_EEElEEEEENSJ_INS5_IJNS5_IJSH_iEEENS5_IJSG_iEEEiEEENS5_IJNS5_IJSG_NSA_ILi8192EEEEEENS5_IJSB_lEEElEEEEEEEEaNS5_IJlSB_lEEENS4_8TiledMMAINS4_8MMA_AtomIJNS4_4SM904GMMA6SPARSE27GMMA_64x64x64_S32S8S8_SS_TNILNS12_9SparseSelE0EEEEEENSJ_INS5_IJSC_SB_SB_EEENS5_IJSB_NSA_ILi0EEES19_EEEEENS5_IJNS4_10UnderscoreES1C_S1C_EEEEENS4_23SM90_TMA_LOAD_MULTICASTENS4_14ComposedLayoutINS4_7SwizzleILi2ELi4ELi3EEENS4_25smem_sparse_ptr_flag_bitsILi2ELi8EEENSJ_INS5_IJNS5_IJSB_NSA_ILi8EEEEEENS5_IJSC_SH_EEEEEENS5_IJNS5_IJS19_SG_EEESM_EEEEEEEvNS4_8identityENS4_13SM90_TMA_LOADENS1G_INS1H_ILi3ELi4ELi3EEENS4_18smem_ptr_flag_bitsILi8EEENSJ_INS5_IJS1L_SG_EEENS5_IJSG_SB_EEEEEEEvS1T_EENS_8epilogue10collective6detail29Sm90TmaWarpSpecializedAdapterINS24_15DefaultEpilogueIiNS5_IJSB_llEEES28_NS23_6thread17LinearCombinationIiLi1EiiLNS29_9ScaleType4KindE0ELNS_15FloatRoundStyleE2EiEENS1_15EpilogueDefaultEEEEEvvEEEEvNT_6ParamsE --------------------------
	.section	.nv.shared._ZN7cutlass13device_kernelINS_4gemm6kernel13GemmUniversalIN4cute5tupleIJiiiiEEENS1_10collective13CollectiveMmaINS1_40MainloopSm90TmaGmmaWarpSpecializedSparseILi12ENS5_IJNS4_1CILi1EEENSA_ILi2EEESB_EEENS1_35KernelTmaWarpSpecializedCooperativeEEENS5_IJNSA_ILi128EEENSA_ILi64EEESG_EEEaNS5_IJNS4_6LayoutINS5_IJiNS5_IJSC_iEEEiEEENS5_IJlNS5_IJSB_SC_EEElEEEEENSJ_INS5_IJNS5_IJSH_iEEENS5_IJSG_iEEEiEEENS5_IJNS5_IJSG_NSA_ILi8192EEEEEENS5_IJSB_lEEElEEEEEEEEaNS5_IJlSB_lEEENS4_8TiledMMAINS4_8MMA_AtomIJNS4_4SM904GMMA6SPARSE27GMMA_64x64x64_S32S8S8_SS_TNILNS12_9SparseSelE0EEEEEENSJ_INS5_IJSC_SB_SB_EEENS5_IJSB_NSA_ILi0EEES19_EEEEENS5_IJNS4_10UnderscoreES1C_S1C_EEEEENS4_23SM90_TMA_LOAD_MULTICASTENS4_14ComposedLayoutINS4_7SwizzleILi2ELi4ELi3EEENS4_25smem_sparse_ptr_flag_bitsILi2ELi8EEENSJ_INS5_IJNS5_IJSB_NSA_ILi8EEEEEENS5_IJSC_SH_EEEEEENS5_IJNS5_IJS19_SG_EEESM_EEEEEEEvNS4_8identityENS4_13SM90_TMA_LOADENS1G_INS1H_ILi3ELi4ELi3EEENS4_18smem_ptr_flag_bitsILi8EEENSJ_INS5_IJS1L_SG_EEENS5_IJSG_SB_EEEEEEEvS1T_EENS_8epilogue10collective6detail29Sm90TmaWarpSpecializedAdapterINS24_15DefaultEpilogueIiNS5_IJSB_llEEES28_NS23_6thread17LinearCombinationIiLi1EiiLNS29_9ScaleType4KindE0ELNS_15FloatRoundStyleE2EiEENS1_15EpilogueDefaultEEEEEvvEEEEvNT_6ParamsE,"aw",@nobits
	.sectionflags	@""
	.align	16
	.zero		1024


//--------------------- .nv.shared.reserved.0     --------------------------
	.section	.nv.shared.reserved.0,"aw",@nobits
	.weak		__nv_reservedSMEM_offset_0_alias
	.size		__nv_reservedSMEM_offset_0_alias, 0, 0
	.other		__nv_reservedSMEM_offset_0_alias,@"STO_CUDA_RESERVED_SHARED STV_DEFAULT"
__nv_reservedSMEM_offset_0_alias:
	.zero		0


//--------------------- .nv.global                --------------------------
	.section	.nv.global,"aw",@nobits
.nv.global:
	.type		_ZN39_INTERNAL_06b9490b_4_k_cu_7091c035_27954cute1_E,@object
	.size		_ZN39_INTERNAL_06b9490b_4_k_cu_7091c035_27954cute1_E,(_ZN39_INTERNAL_06b9490b_4_k_cu_7091c035_27954cuda3std3__45__cpo6cbeginE - _ZN39_INTERNAL_06b9490b_4_k_cu_7091c035_27954cute1_E)
_ZN39_INTERNAL_06b9490b_4_k_cu_7091c035_27954cute1_E:
	.zero		1
	.type		_ZN39_INTERNAL_06b9490b_4_k_cu_7091c035_27954cuda3std3__45__cpo6cbeginE,@object
	.size		_ZN39_INTERNAL_06b9490b_4_k_cu_7091c035_27954cuda3std3__45__cpo6cbeginE,(_ZN39_INTERNAL_06b9490b_4_k_cu_7091c035_27954cuda3std3__48in_placeE - _ZN39_INTERNAL_06b9490b_4_k_cu_7091c035_27954cuda3std3__45__cpo6cbeginE)
_ZN39_INTERNAL_06b9490b_4_k_cu_7091c035_27954cuda3std3__45__cpo6cbeginE:
	.zero		1
	.type		_ZN39_INTERNAL_06b9490b_4_k_cu_7091c035_27954cuda3std3__48in_placeE,@object
	.size		_ZN39_INTERNAL_06b9490b_4_k_cu_7091c035_27954cuda3std3__48in_placeE,(_ZN39_INTERNAL_06b9490b_4_k_cu_7091c035_27954cuda3std6ranges3__45__cpo9iter_moveE - _ZN39_INTERNAL_06b9490b_4_k_cu_7091c035_27954cuda3std3__48in_placeE)
_ZN39_INTERNAL_06b9490b_4_k_cu_7091c035_27954cuda3std3__48in_placeE:
	.zero		1
	.type		_ZN39_INTERNAL_06b9490b_4_k_cu_7091c035_27954cuda3std6ranges3__45__cpo9iter_moveE,@object
	.size		_ZN39_INTERNAL_06b9490b_4_k_cu_7091c035_27954cuda3std6ranges3__45__cpo9iter_moveE,(_ZN39_INTERNAL_06b9490b_4_k_cu_7091c035_27954cuda3std3__45__cpo5beginE - _ZN39_INTERNAL_06b9490b_4_k_cu_7091c035_27954cuda3std6ranges3__45__cpo9iter_moveE)
_ZN39_INTERNAL_06b9490b_4_k_cu_7091c035_27954cuda3std6ranges3__45__cpo9iter_moveE:
	.zero		1
	.type		_ZN39_INTERNAL_06b9490b_4_k_cu_7091c035_27954cuda3std3__45__cpo5beginE,@object
	.size		_ZN39_INTERNAL_06b9490b_4_k_cu_7091c035_27954cuda3std3__45__cpo5beginE,(_ZN39_INTERNAL_06b9490b_4_k_cu_7091c035_27954cuda3std3__441_GLOBAL__N__06b9490b_4_k_cu_7091c035_27956ignoreE - _ZN39_INTERNAL_06b9490b_4_k_cu_7091c035_27954cuda3std3__45__cpo5beginE)
_ZN39_INTERNAL_06b9490b_4_k_cu_7091c035_27954cuda3std3__45__cpo5beginE:
	.zero		1
	.type		_ZN39_INTERNAL_06b9490b_4_k_cu_7091c035_27954cuda3std3__441_GLOBAL__N__06b9490b_4_k_cu_7091c035_27956ignoreE,@object
	.size		_ZN39_INTERNAL_06b9490b_4_k_cu_7091c035_27954cuda3std3__441_GLOBAL__N__06b9490b_4_k_cu_7091c035_27956ignoreE,(_ZN39_INTERNAL_06b9490b_4_k_cu_7091c035_27954cute7productE - _ZN39_INTERNAL_06b9490b_4_k_cu_7091c035_27954cuda3std3__441_GLOBAL__N__06b9490b_4_k_cu_7091c035_27956ignoreE)
_ZN39_INTERNAL_06b9490b_4_k_cu_7091c035_27954cuda3std3__441_GLOBAL__N__06b9490b_4_k_cu_7091c035_27956ignoreE:
	.zero		1
	.type		_ZN39_INTERNAL_06b9490b_4_k_cu_7091c035_27954cute7productE,@object
	.size		_ZN39_INTERNAL_06b9490b_4_k_cu_7091c035_27954cute7productE,(_ZN39_INTERNAL_06b9490b_4_k_cu_7091c035_27954cuda3std3__45__cpo3endE - _ZN39_INTERNAL_06b9490b_4_k_cu_7091c035_27954cute7productE)
_ZN39_INTERNAL_06b9490b_4_k_cu_7091c035_27954cute7productE:
	.zero		1
	.type		_ZN39_INTERNAL_06b9490b_4_k_cu_7091c035_27954cuda3std3__45__cpo3endE,@object
	.size		_ZN39_INTERNAL_06b9490b_4_k_cu_7091c035_27954cuda3std3__45__cpo3endE,(_ZN39_INTERNAL_06b9490b_4_k_cu_7091c035_27954cuda3std3__419piecewise_constructE - _ZN39_INTERNAL_06b9490b_4_k_cu_7091c035_27954cuda3std3__45__cpo3endE)
_ZN39_INTERNAL_06b9490b_4_k_cu_7091c035_27954cuda3std3__45__cpo3endE:
	.zero		1
	.type		_ZN39_INTERNAL_06b9490b_4_k_cu_7091c035_27954cuda3std3__419piecewise_constructE,@object
	.size		_ZN39_INTERNAL_06b9490b_4_k_cu_7091c035_27954cuda3std3__419piecewise_constructE,(_ZN39_INTERNAL_06b9490b_4_k_cu_7091c035_27954cuda3std3__45__cpo4cendE - _ZN39_INTERNAL_06b9490b_4_k_cu_7091c035_27954cuda3std3__419piecewise_constructE)
_ZN39_INTERNAL_06b9490b_4_k_cu_7091c035_27954cuda3std3__419piecewise_constructE:
	.zero		1
	.type		_ZN39_INTERNAL_06b9490b_4_k_cu_7091c035_27954cuda3std3__45__cpo4cendE,@object
	.size		_ZN39_INTERNAL_06b9490b_4_k_cu_7091c035_27954cuda3std3__45__cpo4cendE,(_ZN39_INTERNAL_06b9490b_4_k_cu_7091c035_27954cuda3std6ranges3__45__cpo4swapE - _ZN39_INTERNAL_06b9490b_4_k_cu_7091c035_27954cuda3std3__45__cpo4cendE)
_ZN39_INTERNAL_06b9490b_4_k_cu_7091c035_27954cuda3std3__45__cpo4cendE:
	.zero		1
	.type		_ZN39_INTERNAL_06b9490b_4_k_cu_7091c035_27954cuda3std6ranges3__45__cpo4swapE,@object
	.size		_ZN39_INTERNAL_06b9490b_4_k_cu_7091c035_27954cuda3std6ranges3__45__cpo4swapE,(.L_7 - _ZN39_INTERNAL_06b9490b_4_k_cu_7091c035_27954cuda3std6ranges3__45__cpo4swapE)
_ZN39_INTERNAL_06b9490b_4_k_cu_7091c035_27954cuda3std6ranges3__45__cpo4swapE:
	.zero		1
.L_7:


//--------------------- .nv.constant0._ZN7cutlass13device_kernelINS_4gemm6kernel13GemmUniversalIN4cute5tupleIJiiiiEEENS1_10collective13CollectiveMmaINS1_40MainloopSm90TmaGmmaWarpSpecializedSparseILi12ENS5_IJNS4_1CILi1EEENSA_ILi2EEESB_EEENS1_35KernelTmaWarpSpecializedCooperativeEEENS5_IJNSA_ILi128EEENSA_ILi64EEESG_EEEaNS5_IJNS4_6LayoutINS5_IJiNS5_IJSC_iEEEiEEENS5_IJlNS5_IJSB_SC_EEElEEEEENSJ_INS5_IJNS5_IJSH_iEEENS5_IJSG_iEEEiEEENS5_IJNS5_IJSG_NSA_ILi8192EEEEEENS5_IJSB_lEEElEEEEEEEEaNS5_IJlSB_lEEENS4_8TiledMMAINS4_8MMA_AtomIJNS4_4SM904GMMA6SPARSE27GMMA_64x64x64_S32S8S8_SS_TNILNS12_9SparseSelE0EEEEEENSJ_INS5_IJSC_SB_SB_EEENS5_IJSB_NSA_ILi0EEES19_EEEEENS5_IJNS4_10UnderscoreES1C_S1C_EEEEENS4_23SM90_TMA_LOAD_MULTICASTENS4_14ComposedLayoutINS4_7SwizzleILi2ELi4ELi3EEENS4_25smem_sparse_ptr_flag_bitsILi2ELi8EEENSJ_INS5_IJNS5_IJSB_NSA_ILi8EEEEEENS5_IJSC_SH_EEEEEENS5_IJNS5_IJS19_SG_EEESM_EEEEEEEvNS4_8identityENS4_13SM90_TMA_LOADENS1G_INS1H_ILi3ELi4ELi3EEENS4_18smem_ptr_flag_bitsILi8EEENSJ_INS5_IJS1L_SG_EEENS5_IJSG_SB_EEEEEEEvS1T_EENS_8epilogue10collective6detail29Sm90TmaWarpSpecializedAdapterINS24_15DefaultEpilogueIiNS5_IJSB_llEEES28_NS23_6thread17LinearCombinationIiLi1EiiLNS29_9ScaleType4KindE0ELNS_15FloatRoundStyleE2EiEENS1_15EpilogueDefaultEEEEEvvEEEEvNT_6ParamsE --------------------------
	.section	.nv.constant0._ZN7cutlass13device_kernelINS_4gemm6kernel13GemmUniversalIN4cute5tupleIJiiiiEEENS1_10collective13CollectiveMmaINS1_40MainloopSm90TmaGmmaWarpSpecializedSparseILi12ENS5_IJNS4_1CILi1EEENSA_ILi2EEESB_EEENS1_35KernelTmaWarpSpecializedCooperativeEEENS5_IJNSA_ILi128EEENSA_ILi64EEESG_EEEaNS5_IJNS4_6LayoutINS5_IJiNS5_IJSC_iEEEiEEENS5_IJlNS5_IJSB_SC_EEElEEEEENSJ_INS5_IJNS5_IJSH_iEEENS5_IJSG_iEEEiEEENS5_IJNS5_IJSG_NSA_ILi8192EEEEEENS5_IJSB_lEEElEEEEEEEEaNS5_IJlSB_lEEENS4_8TiledMMAINS4_8MMA_AtomIJNS4_4SM904GMMA6SPARSE27GMMA_64x64x64_S32S8S8_SS_TNILNS12_9SparseSelE0EEEEEENSJ_INS5_IJSC_SB_SB_EEENS5_IJSB_NSA_ILi0EEES19_EEEEENS5_IJNS4_10UnderscoreES1C_S1C_EEEEENS4_23SM90_TMA_LOAD_MULTICASTENS4_14ComposedLayoutINS4_7SwizzleILi2ELi4ELi3EEENS4_25smem_sparse_ptr_flag_bitsILi2ELi8EEENSJ_INS5_IJNS5_IJSB_NSA_ILi8EEEEEENS5_IJSC_SH_EEEEEENS5_IJNS5_IJS19_SG_EEESM_EEEEEEEvNS4_8identityENS4_13SM90_TMA_LOADENS1G_INS1H_ILi3ELi4ELi3EEENS4_18smem_ptr_flag_bitsILi8EEENSJ_INS5_IJS1L_SG_EEENS5_IJSG_SB_EEEEEEEvS1T_EENS_8epilogue10collective6detail29Sm90TmaWarpSpecializedAdapterINS24_15DefaultEpilogueIiNS5_IJSB_llEEES28_NS23_6thread17LinearCombinationIiLi1EiiLNS29_9ScaleType4KindE0ELNS_15FloatRoundStyleE2EiEENS1_15EpilogueDefaultEEEEEvvEEEEvNT_6ParamsE,"a",@progbits
	.sectionflags	@""
	.align	4
.nv.constant0._ZN7cutlass13device_kernelINS_4gemm6kernel13GemmUniversalIN4cute5tupleIJiiiiEEENS1_10collective13CollectiveMmaINS1_40MainloopSm90TmaGmmaWarpSpecializedSparseILi12ENS5_IJNS4_1CILi1EEENSA_ILi2EEESB_EEENS1_35KernelTmaWarpSpecializedCooperativeEEENS5_IJNSA_ILi128EEENSA_ILi64EEESG_EEEaNS5_IJNS4_6LayoutINS5_IJiNS5_IJSC_iEEEiEEENS5_IJlNS5_IJSB_SC_EEElEEEEENSJ_INS5_IJNS5_IJSH_iEEENS5_IJSG_iEEEiEEENS5_IJNS5_IJSG_NSA_ILi8192EEEEEENS5_IJSB_lEEElEEEEEEEEaNS5_IJlSB_lEEENS4_8TiledMMAINS4_8MMA_AtomIJNS4_4SM904GMMA6SPARSE27GMMA_64x64x64_S32S8S8_SS_TNILNS12_9SparseSelE0EEEEEENSJ_INS5_IJSC_SB_SB_EEENS5_IJSB_NSA_ILi0EEES19_EEEEENS5_IJNS4_10UnderscoreES1C_S1C_EEEEENS4_23SM90_TMA_LOAD_MULTICASTENS4_14ComposedLayoutINS4_7SwizzleILi2ELi4ELi3EEENS4_25smem_sparse_ptr_flag_bitsILi2ELi8EEENSJ_INS5_IJNS5_IJSB_NSA_ILi8EEEEEENS5_IJSC_SH_EEEEEENS5_IJNS5_IJS19_SG_EEESM_EEEEEEEvNS4_8identityENS4_13SM90_TMA_LOADENS1G_INS1H_ILi3ELi4ELi3EEENS4_18smem_ptr_flag_bitsILi8EEENSJ_INS5_IJS1L_SG_EEENS5_IJSG_SB_EEEEEEEvS1T_EENS_8epilogue10collective6detail29Sm90TmaWarpSpecializedAdapterINS24_15DefaultEpilogueIiNS5_IJSB_llEEES28_NS23_6thread17LinearCombinationIiLi1EiiLNS29_9ScaleType4KindE0ELNS_15FloatRoundStyleE2EiEENS1_15EpilogueDefaultEEEEEvvEEEEvNT_6ParamsE:
	.zero		1920


//--------------------- SYMBOLS --------------------------

	.type		.nv.reservedSmem.offset0,@object
	.size		.nv.reservedSmem.offset0,0x4
